def gluon_tcgen05(
    a_ptr,
    b_ptr,
    c_ptr,
    M,
    N,
    K,
    stride_am,
    stride_bk,
    stride_cm,
    BLOCK_M: gl.constexpr,
    BLOCK_N: gl.constexpr,
    BLOCK_K: gl.constexpr,
    DTYPE: gl.constexpr,
    A_LAYOUT: gl.constexpr,
    B_LAYOUT: gl.constexpr,
    C_LAYOUT: gl.constexpr,
    B_SHAPE: gl.constexpr,
    TMEM_LAYOUT: gl.constexpr,
    TMEM_REG: gl.constexpr,
    TRANS_B: gl.constexpr,
    NUM_BUFFERS: gl.constexpr,
):
    a_desc = tma.make_tensor_descriptor(
        a_ptr, [M, K], [stride_am, 1], [BLOCK_M, BLOCK_K], A_LAYOUT
    )
    b_desc = tma.make_tensor_descriptor(
        b_ptr,
        [N, K] if TRANS_B else [K, N],
        [stride_bk, 1],
        B_SHAPE,
        B_LAYOUT,
    )
    c_desc = tma.make_tensor_descriptor(
        c_ptr, [M, N], [stride_cm, 1], [BLOCK_M, BLOCK_N], C_LAYOUT
    )

    a_bufs = gl.allocate_shared_memory(
        DTYPE, [NUM_BUFFERS, BLOCK_M, BLOCK_K], A_LAYOUT
    )
    b_bufs = gl.allocate_shared_memory(DTYPE, [NUM_BUFFERS] + B_SHAPE, B_LAYOUT)

    pid_m = gl.program_id(0)
    pid_n = gl.program_id(1)
    off_m = pid_m * BLOCK_M
    off_n = pid_n * BLOCK_N

    tma_bars = gl.allocate_shared_memory(
        gl.int64, [NUM_BUFFERS, 1], mbarrier.MBarrierLayout()
    )
    mma_bars = gl.allocate_shared_memory(
        gl.int64, [NUM_BUFFERS, 1], mbarrier.MBarrierLayout()
    )
    for i in gl.static_range(NUM_BUFFERS):
        mbarrier.init(tma_bars.index(i), count=1)
        mbarrier.init(mma_bars.index(i), count=1)

    acc_tmem = allocate_tensor_memory(gl.float32, [BLOCK_M, BLOCK_N], TMEM_LAYOUT)
    idx = 0
    phase = 0
    use_acc = False
    for k in range(0, K, BLOCK_K):
        a = a_bufs.index(idx)
        b = b_bufs.index(idx)
        tma_bar = tma_bars.index(idx)
        mma_bar = mma_bars.index(idx)
        mbarrier.expect(
            tma_bar, a_desc.block_type.nbytes + b_desc.block_type.nbytes
        )
        tma.async_copy_global_to_shared(a_desc, [off_m, k], tma_bar, a)
        tma.async_copy_global_to_shared(
            b_desc, [off_n, k] if TRANS_B else [k, off_n], tma_bar, b
        )
        mbarrier.wait(tma_bar, phase=phase)

        if TRANS_B:
            b = b.permute((1, 0))
        tcgen05_mma(a, b, acc_tmem, use_acc=use_acc)
        tcgen05_commit(mma_bar)
        mbarrier.wait(mma_bar, phase=phase)
        use_acc = True

        idx += 1
        if idx == NUM_BUFFERS:
            idx = 0
            phase ^= 1

    for i in gl.static_range(NUM_BUFFERS):
        mbarrier.invalidate(tma_bars.index(i))
        mbarrier.invalidate(mma_bars.index(i))

    acc = acc_tmem.load(TMEM_REG)
    c_smem = gl.allocate_shared_memory(DTYPE, [BLOCK_M, BLOCK_N], C_LAYOUT)
    c_smem.store(acc.to(DTYPE))
    fence_async_shared()
    tma.async_copy_shared_to_global(c_desc, [off_m, off_n], c_smem)
    tma.store_wait(pendings=0)

# config = {"BLOCK_K": 128, "BLOCK_M": 64, "BLOCK_N": 64, "arch": "sm_100", "dtype": "fp8e4m3", "num_buffers": 2, "num_warps": 8, "trans_b": 0}
# arch = sm_100


// ===== COMPILED SASS (sm_100a) =====

	.target	sm_100a

	.elftype	@"ET_EXEC"


//--------------------- .note.nv.tkinfo           --------------------------
	.section	.note.nv.tkinfo,"",@"SHT_NOTE"
	.sectionflags	@"SHF_NOTE_NV_TKINFO"
	.tkinfo
        /*0018*/ 	.word	0x00000081
        /*0030*/ 	.string	""
        /*0030*/ 	.string	"ptxas-blackwell"
        /*0030*/ 	.string	"Cuda compilation tools, release 12.9, V12.9.86"
        /*0030*/ 	.string	"Build cuda_12.9.r12.9/compiler.36037853_0"
        /*0030*/ 	.string	"-v  -suppress-debug-info  -lineinfo  -arch sm_100a "



//--------------------- .note.nv.cuver            --------------------------
	.section	.note.nv.cuver,"",@"SHT_NOTE"
	.sectionflags	@"SHF_NOTE_NV_CUVER"
        /*0018*/ 	.short	0x0001
        /*001a*/ 	.short	0x0064
        /*001c*/ 	.short	0x0001
        /*001e*/ 	.short	0x0000
        /*0020*/ 	.short	0x0001
        /*0022*/ 	.short	0x0000


//--------------------- .nv.info                  --------------------------
	.section	.nv.info,"",@"SHT_CUDA_INFO"
	.align	4


	//----- nvinfo : EIATTR_REGCOUNT
	.align		4
        /*0000*/ 	.byte	0x04, 0x2f
        /*0002*/ 	.short	(.L_4 - .L_3)
	.align		4
.L_3:
        /*0004*/ 	.word	index@(gluon_tcgen05)
        /*0008*/ 	.word	0x00000018


	//----- nvinfo : EIATTR_FRAME_SIZE
	.align		4
.L_4:
        /*000c*/ 	.byte	0x04, 0x11
        /*000e*/ 	.short	(.L_6 - .L_5)
	.align		4
.L_5:
        /*0010*/ 	.word	index@($__internal_2_$__cuda_sm10x_tcgen05_guardrail_trap_unallocated_columns_being_dealloced)
        /*0014*/ 	.word	0x00000000


	//----- nvinfo : EIATTR_FRAME_SIZE
	.align		4
.L_6:
        /*0018*/ 	.byte	0x04, 0x11
        /*001a*/ 	.short	(.L_8 - .L_7)
	.align		4
.L_7:
        /*001c*/ 	.word	index@($__internal_1_$__cuda_sm10x_tcgen05_guardrail_trap_phase_invalid_during_alloc)
        /*0020*/ 	.word	0x00000000


	//----- nvinfo : EIATTR_FRAME_SIZE
	.align		4
.L_8:
        /*0024*/ 	.byte	0x04, 0x11
        /*0026*/ 	.short	(.L_10 - .L_9)
	.align		4
.L_9:
        /*0028*/ 	.word	index@($__internal_0_$__cuda_sm10x_tcgen05_guardrail_trap_col_being_dealloced_not_returned_by_alloc)
        /*002c*/ 	.word	0x00000000


	//----- nvinfo : EIATTR_FRAME_SIZE
	.align		4
.L_10:
        /*0030*/ 	.byte	0x04, 0x11
        /*0032*/ 	.short	(.L_12 - .L_11)
	.align		4
.L_11:
        /*0034*/ 	.word	index@(gluon_tcgen05)
        /*0038*/ 	.word	0x00000000


	//----- nvinfo : EIATTR_MIN_STACK_SIZE
	.align		4
.L_12:
        /*003c*/ 	.byte	0x04, 0x12
        /*003e*/ 	.short	(.L_14 - .L_13)
	.align		4
.L_13:
        /*0040*/ 	.word	index@(gluon_tcgen05)
        /*0044*/ 	.word	0x00000000
.L_14:


//--------------------- .nv.info.gluon_tcgen05    --------------------------
	.section	.nv.info.gluon_tcgen05,"",@"SHT_CUDA_INFO"
	.sectionflags	@""
	.align	4


	//----- nvinfo : EIATTR_CUDA_API_VERSION
	.align		4
        /*0000*/ 	.byte	0x04, 0x37
        /*0002*/ 	.short	(.L_16 - .L_15)
.L_15:
        /*0004*/ 	.word	0x00000081


	//----- nvinfo : EIATTR_KPARAM_INFO
	.align		4
.L_16:
        /*0008*/ 	.byte	0x04, 0x17
        /*000a*/ 	.short	(.L_18 - .L_17)
.L_17:
        /*000c*/ 	.word	0x00000000
        /*0010*/ 	.short	0x000a
        /*0012*/ 	.short	0x0048
        /*0014*/ 	.byte	0x00, 0xf4, 0x21, 0x00


	//----- nvinfo : EIATTR_KPARAM_INFO
	.align		4
.L_18:
        /*0018*/ 	.byte	0x04, 0x17
        /*001a*/ 	.short	(.L_20 - .L_19)
.L_19:
        /*001c*/ 	.word	0x00000000
        /*0020*/ 	.short	0x0009
        /*0022*/ 	.short	0x0040
        /*0024*/ 	.byte	0x00, 0xf4, 0x21, 0x00


	//----- nvinfo : EIATTR_KPARAM_INFO
	.align		4
.L_20:
        /*0028*/ 	.byte	0x04, 0x17
        /*002a*/ 	.short	(.L_22 - .L_21)
.L_21:
        /*002c*/ 	.word	0x00000000
        /*0030*/ 	.short	0x0008
        /*0032*/ 	.short	0x0038
        /*0034*/ 	.byte	0x00, 0xf0, 0x21, 0x00


	//----- nvinfo : EIATTR_KPARAM_INFO
	.align		4
.L_22:
        /*0038*/ 	.byte	0x04, 0x17
        /*003a*/ 	.short	(.L_24 - .L_23)
.L_23:
        /*003c*/ 	.word	0x00000000
        /*0040*/ 	.short	0x0007
        /*0042*/ 	.short	0x0030
        /*0044*/ 	.byte	0x00, 0xf0, 0x21, 0x00


	//----- nvinfo : EIATTR_KPARAM_INFO
	.align		4
.L_24:
        /*0048*/ 	.byte	0x04, 0x17
        /*004a*/ 	.short	(.L_26 - .L_25)
.L_25:
        /*004c*/ 	.word	0x00000000
        /*0050*/ 	.short	0x0006
        /*0052*/ 	.short	0x0028
        /*0054*/ 	.byte	0x00, 0xf0, 0x21, 0x00


	//----- nvinfo : EIATTR_KPARAM_INFO
	.align		4
.L_26:
        /*0058*/ 	.byte	0x04, 0x17
        /*005a*/ 	.short	(.L_28 - .L_27)
.L_27:
        /*005c*/ 	.word	0x00000000
        /*0060*/ 	.short	0x0005
        /*0062*/ 	.short	0x0020
        /*0064*/ 	.byte	0x00, 0xf0, 0x11, 0x00


	//----- nvinfo : EIATTR_KPARAM_INFO
	.align		4
.L_28:
        /*0068*/ 	.byte	0x04, 0x17
        /*006a*/ 	.short	(.L_30 - .L_29)
.L_29:
        /*006c*/ 	.word	0x00000000
        /*0070*/ 	.short	0x0004
        /*0072*/ 	.short	0x001c
        /*0074*/ 	.byte	0x00, 0xf0, 0x11, 0x00


	//----- nvinfo : EIATTR_KPARAM_INFO
	.align		4
.L_30:
        /*0078*/ 	.byte	0x04, 0x17
        /*007a*/ 	.short	(.L_32 - .L_31)
.L_31:
        /*007c*/ 	.word	0x00000000
        /*0080*/ 	.short	0x0003
        /*0082*/ 	.short	0x0018
        /*0084*/ 	.byte	0x00, 0xf0, 0x11, 0x00


	//----- nvinfo : EIATTR_KPARAM_INFO
	.align		4
.L_32:
        /*0088*/ 	.byte	0x04, 0x17
        /*008a*/ 	.short	(.L_34 - .L_33)
.L_33:
        /*008c*/ 	.word	0x00000000
        /*0090*/ 	.short	0x0002
        /*0092*/ 	.short	0x0010
        /*0094*/ 	.byte	0x00, 0xf4, 0x21, 0x00


	//----- nvinfo : EIATTR_KPARAM_INFO
	.align		4
.L_34:
        /*0098*/ 	.byte	0x04, 0x17
        /*009a*/ 	.short	(.L_36 - .L_35)
.L_35:
        /*009c*/ 	.word	0x00000000
        /*00a0*/ 	.short	0x0001
        /*00a2*/ 	.short	0x0008
        /*00a4*/ 	.byte	0x00, 0xf4, 0x21, 0x00


	//----- nvinfo : EIATTR_KPARAM_INFO
	.align		4
.L_36:
        /*00a8*/ 	.byte	0x04, 0x17
        /*00aa*/ 	.short	(.L_38 - .L_37)
.L_37:
        /*00ac*/ 	.word	0x00000000
        /*00b0*/ 	.short	0x0000
        /*00b2*/ 	.short	0x0000
        /*00b4*/ 	.byte	0x00, 0xf4, 0x21, 0x00


	//----- nvinfo : EIATTR_AT_ENTRY_FRAGMENTS
	.align		4
.L_38:
        /*00b8*/ 	.byte	0x04, 0x4f
        /*00ba*/ 	.short	(.L_40 - .L_39)


	//   ....[0]....
.L_39:
        /*00bc*/ 	.word	0x00000004


	//----- nvinfo : EIATTR_RESERVED_SMEM_USED
	.align		4
.L_40:
        /*00c0*/ 	.byte	0x01, 0x41
	.zero		2


	//----- nvinfo : EIATTR_SPARSE_MMA_MASK
	.align		4
        /*00c4*/ 	.byte	0x03, 0x50
        /*00c6*/ 	.short	0x0000


	//----- nvinfo : EIATTR_TCGEN05_1CTA_USED
	.align		4
        /*00c8*/ 	.byte	0x01, 0x51
	.zero		2


	//----- nvinfo : EIATTR_MAXREG_COUNT
	.align		4
        /*00cc*/ 	.byte	0x03, 0x1b
        /*00ce*/ 	.short	0x00ff


	//----- nvinfo : EIATTR_NUM_BARRIERS
	.align		4
        /*00d0*/ 	.byte	0x02, 0x4c
        /*00d2*/ 	.byte	0x01
	.zero		1


	//----- nvinfo : EIATTR_INT_WARP_WIDE_INSTR_OFFSETS
	.align		4
        /*00d4*/ 	.byte	0x04, 0x31
        /*00d6*/ 	.short	(.L_42 - .L_41)


	//   ....[0]....
.L_41:
        /*00d8*/ 	.word	0x00001640


	//   ....[1]....
        /*00dc*/ 	.word	0x00001660


	//   ....[2]....
        /*00e0*/ 	.word	0x000016f0


	//   ....[3]....
        /*00e4*/ 	.word	0x000018a0


	//   ....[4]....
        /*00e8*/ 	.word	0x000018b0


	//   ....[5]....
        /*00ec*/ 	.word	0x000018c0


	//   ....[6]....
        /*00f0*/ 	.word	0x000018d0


	//   ....[7]....
        /*00f4*/ 	.word	0x00001bf0


	//   ....[8]....
        /*00f8*/ 	.word	0x00001c00


	//   ....[9]....
        /*00fc*/ 	.word	0x00001d70


	//   ....[10]....
        /*0100*/ 	.word	0x00001dc0


	//   ....[11]....
        /*0104*/ 	.word	0x00001dd0


	//   ....[12]....
        /*0108*/ 	.word	0x00001e00


	//   ....[13]....
        /*010c*/ 	.word	0x000020f0


	//   ....[14]....
        /*0110*/ 	.word	0x00002100


	//   ....[15]....
        /*0114*/ 	.word	0x00002410


	//   ....[16]....
        /*0118*/ 	.word	0x00002420


	//   ....[17]....
        /*011c*/ 	.word	0x000026d0


	//   ....[18]....
        /*0120*/ 	.word	0x00002720


	//----- nvinfo : EIATTR_COOP_GROUP_MASK_REGIDS
	.align		4
.L_42:
        /*0124*/ 	.byte	0x04, 0x29
        /*0126*/ 	.short	(.L_44 - .L_43)


	//   ....[0]....
.L_43:
        /*0128*/ 	.word	0xffffffff


	//   ....[1]....
        /*012c*/ 	.word	0xffffffff


	//   ....[2]....
        /*0130*/ 	.word	0xffffffff


	//   ....[3]....
        /*0134*/ 	.word	0xffffffff


	//   ....[4]....
        /*0138*/ 	.word	0xffffffff


	//   ....[5]....
        /*013c*/ 	.word	0xffffffff


	//   ....[6]....
        /*0140*/ 	.word	0xffffffff


	//   ....[7]....
        /*0144*/ 	.word	0xffffffff


	//   ....[8]....
        /*0148*/ 	.word	0xffffffff


	//   ....[9]....
        /*014c*/ 	.word	0xffffffff


	//----- nvinfo : EIATTR_COOP_GROUP_INSTR_OFFSETS
	.align		4
.L_44:
        /*0150*/ 	.byte	0x04, 0x28
        /*0152*/ 	.short	(.L_46 - .L_45)


	//   ....[0]....
.L_45:
        /*0154*/ 	.word	0x00000050


	//   ....[1]....
        /*0158*/ 	.word	0x00000310


	//   ....[2]....
        /*015c*/ 	.word	0x000004f0


	//   ....[3]....
        /*0160*/ 	.word	0x000009a0


	//   ....[4]....
        /*0164*/ 	.word	0x00000ae0


	//   ....[5]....
        /*0168*/ 	.word	0x00000f50


	//   ....[6]....
        /*016c*/ 	.word	0x00001090


	//   ....[7]....
        /*0170*/ 	.word	0x000014e0


	//   ....[8]....
        /*0174*/ 	.word	0x00002560


	//   ....[9]....
        /*0178*/ 	.word	0x000027d0


	//----- nvinfo : EIATTR_VRC_CTA_INIT_COUNT
	.align		4
.L_46:
        /*017c*/ 	.byte	0x02, 0x4a
        /*017e*/ 	.byte	0x80
	.zero		1


	//----- nvinfo : EIATTR_MBARRIER_INSTR_OFFSETS
	.align		4
        /*0180*/ 	.byte	0x04, 0x39
        /*0182*/ 	.short	(.L_48 - .L_47)


	//   ....[0]....
.L_47:
        /*0184*/ 	.word	0x00001710
        /*0188*/ 	.word	0x000000ff
        /*018c*/ 	.word	0x00008000
        /*0190*/ 	.short	0x0100
        /*0192*/ 	.byte	0x08
	.zero		1


	//   ....[1]....
        /*0194*/ 	.word	0x00001720
        /*0198*/ 	.word	0x000000ff
        /*019c*/ 	.word	0x00008010
        /*01a0*/ 	.short	0x0100
        /*01a2*/ 	.byte	0x08
	.zero		1


	//   ....[2]....
        /*01a4*/ 	.word	0x000017d0
        /*01a8*/ 	.word	0x000000ff
        /*01ac*/ 	.word	0x00008008
        /*01b0*/ 	.short	0x0100
        /*01b2*/ 	.byte	0x08
	.zero		1


	//   ....[3]....
        /*01b4*/ 	.word	0x000017e0
        /*01b8*/ 	.word	0x000000ff
        /*01bc*/ 	.word	0x00008018
        /*01c0*/ 	.short	0x0100
        /*01c2*/ 	.byte	0x08
	.zero		1


	//   ....[4]....
        /*01c4*/ 	.word	0x000019b0
        /*01c8*/ 	.word	0x000000ff
        /*01cc*/ 	.word	0x00008000
        /*01d0*/ 	.short	0x010a
        /*01d2*/ 	.byte	0x08
	.zero		1


	//   ....[5]....
        /*01d4*/ 	.word	0x00001c50
        /*01d8*/ 	.word	0x000000ff
        /*01dc*/ 	.word	0x00008010
        /*01e0*/ 	.short	0x010a
        /*01e2*/ 	.byte	0x08
	.zero		1


	//   ....[6]....
        /*01e4*/ 	.word	0x00001e70
        /*01e8*/ 	.word	0x000000ff
        /*01ec*/ 	.word	0x00008000
        /*01f0*/ 	.short	0x010a
        /*01f2*/ 	.byte	0x1c
	.zero		1


	//   ....[7]....
        /*01f4*/ 	.word	0x00002140
        /*01f8*/ 	.word	0x000000ff
        /*01fc*/ 	.word	0x00008010
        /*0200*/ 	.short	0x010a
        /*0202*/ 	.byte	0x1c
	.zero		1


	//   ....[8]....
        /*0204*/ 	.word	0x00002210
        /*0208*/ 	.word	0x000000ff
        /*020c*/ 	.word	0x00008000
        /*0210*/ 	.short	0x0108
        /*0212*/ 	.byte	0x08
	.zero		1


	//   ....[9]....
        /*0214*/ 	.word	0x00002220
        /*0218*/ 	.word	0x000000ff
        /*021c*/ 	.word	0x00008010
        /*0220*/ 	.short	0x0108
        /*0222*/ 	.byte	0x08
	.zero		1


	//   ....[10]....
        /*0224*/ 	.word	0x00002270
        /*0228*/ 	.word	0x000000ff
        /*022c*/ 	.word	0x00008008
        /*0230*/ 	.short	0x0108
        /*0232*/ 	.byte	0x08
	.zero		1


	//   ....[11]....
        /*0234*/ 	.word	0x00002280
        /*0238*/ 	.word	0x000000ff
        /*023c*/ 	.word	0x00008018
        /*0240*/ 	.short	0x0108
        /*0242*/ 	.byte	0x08
	.zero		1


	//   ....[12]....
        /*0244*/ 	.word	0x000027f0
        /*0248*/ 	.word	0x000000ff
        /*024c*/ 	.word	0x00008000
        /*0250*/ 	.short	0x010a
        /*0252*/ 	.byte	0x08
	.zero		1


	//   ....[13]....
        /*0254*/ 	.word	0x00002820
        /*0258*/ 	.word	0x000000ff
        /*025c*/ 	.word	0x00008010
        /*0260*/ 	.short	0x010a
        /*0262*/ 	.byte	0x08
	.zero		1


	//   ....[14]....
        /*0264*/ 	.word	0x00002850
        /*0268*/ 	.word	0x000000ff
        /*026c*/ 	.word	0x00008000
        /*0270*/ 	.short	0x010a
        /*0272*/ 	.byte	0x1c
	.zero		1


	//   ....[15]....
        /*0274*/ 	.word	0x00002880
        /*0278*/ 	.word	0x000000ff
        /*027c*/ 	.word	0x00008010
        /*0280*/ 	.short	0x010a
        /*0282*/ 	.byte	0x1c
	.zero		1


	//----- nvinfo : EIATTR_NUM_MBARRIERS
	.align		4
.L_48:
        /*0284*/ 	.byte	0x03, 0x38
        /*0286*/ 	.short	0x0004


	//----- nvinfo : EIATTR_EXIT_INSTR_OFFSETS
	.align		4
        /*0288*/ 	.byte	0x04, 0x1c
        /*028a*/ 	.short	(.L_50 - .L_49)


	//   ....[0]....
.L_49:
        /*028c*/ 	.word	0x000027e0


	//----- nvinfo : EIATTR_REQNTID
	.align		4
.L_50:
        /*0290*/ 	.byte	0x04, 0x10
        /*0292*/ 	.short	(.L_52 - .L_51)
.L_51:
        /*0294*/ 	.word	0x00000100
        /*0298*/ 	.word	0x00000001
        /*029c*/ 	.word	0x00000001


	//----- nvinfo : EIATTR_CRS_STACK_SIZE
	.align		4
.L_52:
        /*02a0*/ 	.byte	0x04, 0x1e
        /*02a2*/ 	.short	(.L_54 - .L_53)
.L_53:
        /*02a4*/ 	.word	0x00000000


	//----- nvinfo : EIATTR_CBANK_PARAM_SIZE
	.align		4
.L_54:
        /*02a8*/ 	.byte	0x03, 0x19
        /*02aa*/ 	.short	0x0050


	//----- nvinfo : EIATTR_PARAM_CBANK
	.align		4
        /*02ac*/ 	.byte	0x04, 0x0a
        /*02ae*/ 	.short	(.L_56 - .L_55)
	.align		4
.L_55:
        /*02b0*/ 	.word	index@(.nv.constant0.gluon_tcgen05)
        /*02b4*/ 	.short	0x0380
        /*02b6*/ 	.short	0x0050


	//----- nvinfo : EIATTR_SW_WAR
	.align		4
.L_56:
        /*02b8*/ 	.byte	0x04, 0x36
        /*02ba*/ 	.short	(.L_58 - .L_57)
.L_57:
        /*02bc*/ 	.word	0x00000008
.L_58:


//--------------------- .nv.compat                --------------------------
	.section	.nv.compat,"",@"SHT_CUDA_COMPAT_INFO"
	.align	4
        /*0000*/ 	.byte	0x02, 0x02, 0x02, 0x00, 0x02, 0x05, 0x05, 0x00, 0x02, 0x03, 0x03, 0x00, 0x02, 0x06, 0x01, 0x00


//--------------------- .nv.callgraph             --------------------------
	.section	.nv.callgraph,"",@"SHT_CUDA_CALLGRAPH"
	.align	4
	.sectionentsize	8
	.align		4
        /*0000*/ 	.word	0x00000000
	.align		4
        /*0004*/ 	.word	0xffffffff
	.align		4
        /*0008*/ 	.word	0x00000000
	.align		4
        /*000c*/ 	.word	0xfffffffe
	.align		4
        /*0010*/ 	.word	0x00000000
	.align		4
        /*0014*/ 	.word	0xfffffffd
	.align		4
        /*0018*/ 	.word	0x00000000
	.align		4
        /*001c*/ 	.word	0xfffffffc


//--------------------- .text.gluon_tcgen05       --------------------------
	.section	.text.gluon_tcgen05,"ax",@progbits
	.align	128
        .global         gluon_tcgen05
        .type           gluon_tcgen05,@function
        .size           gluon_tcgen05,(.L_x_77 - gluon_tcgen05)
        .other          gluon_tcgen05,@"STO_CUDA_ENTRY STV_DEFAULT"
gluon_tcgen05:
.text.gluon_tcgen05:
[----:B------:R-:W1:Y:S01]  /*0000*/  LDC R1, c[0x0][0x37c] ;  /* 0x0000df00ff017b82 */ /* 0x000e620000000800 */
[----:B------:R-:W2:Y:S02]  /*0010*/  S2R R0, SR_TID.X ;  /* 0x0000000000007919 */ /* 0x000ea40000002100 */
[----:B--2---:R-:W-:-:S13]  /*0020*/  ISETP.GE.U32.AND P2, PT, R0, 0x20, PT ;  /* 0x000000200000780c */ /* 0x004fda0003f46070 */
[----:B------:R-:W-:Y:S05]  /*0030*/  @P2 BRA `(.L_x_0) ;  /* 0x0000000000b82947 */ /* 0x000fea0003800000 */
[----:B------:R-:W2:Y:S01]  /*0040*/  S2UR UR6, SR_CgaCtaId ;  /* 0x00000000000679c3 */ /* 0x000ea20000008800 */
[----:B------:R-:W-:Y:S01]  /*0050*/  NOP ;  /* 0x0000000000007918 */ /* 0x000fe20000000000 */
[----:B------:R-:W-:Y:S02]  /*0060*/  UMOV UR4, 0x40 ;  /* 0x0000004000047882 */ /* 0x000fe40000000000 */
[----:B--2---:R-:W-:-:S09]  /*0070*/  ULEA UR4, UR6, UR4, 0x18 ;  /* 0x0000000406047291 */ /* 0x004fd2000f8ec0ff */
[----:B------:R-:W2:Y:S01]  /*0080*/  LDS.U8 R2, [UR4] ;  /* 0x00000004ff027984 */ /* 0x000ea20008000000 */
[----:B------:R-:W-:Y:S02]  /*0090*/  UMOV UR4, 0x400 ;  /* 0x0000040000047882 */ /* 0x000fe40000000000 */
[----:B------:R-:W-:Y:S01]  /*00a0*/  ULEA UR4, UR6, UR4, 0x18 ;  /* 0x0000000406047291 */ /* 0x000fe2000f8ec0ff */
[----:B--2---:R-:W-:-:S13]  /*00b0*/  ISETP.NE.AND P0, PT, R2, RZ, PT ;  /* 0x000000ff0200720c */ /* 0x004fda0003f05270 */
[----:B------:R-:W-:Y:S05]  /*00c0*/  @P0 BRA `(.L_x_1) ;  /* 0x00000000007c0947 */ /* 0x000fea0003800000 */
[----:B------:R-:W-:-:S13]  /*00d0*/  ELECT P0, URZ, PT ;  /* 0x0000000000ff782f */ /* 0x000fda0003800000 */
[----:B------:R-:W-:Y:S05]  /*00e0*/  @!P0 BRA `(.L_x_2) ;  /* 0x0000000000848947 */ /* 0x000fea0003800000 */
[----:B------:R-:W-:Y:S01]  /*00f0*/  UMOV UR5, 0x2 ;  /* 0x0000000200057882 */ /* 0x000fe20000000000 */
[----:B------:R-:W-:Y:S02]  /*0100*/  IMAD.MOV.U32 R5, RZ, RZ, 0x1 ;  /* 0x00000001ff057424 */ /* 0x000fe400078e00ff */
[----:B------:R-:W-:Y:S02]  /*0110*/  IMAD.MOV.U32 R3, RZ, RZ, 0x3 ;  /* 0x00000003ff037424 */ /* 0x000fe400078e00ff */
[----:B------:R-:W-:Y:S04]  /*0120*/  DEPBAR.LE SB2, 0x36 ;  /* 0x0000ad800000791a */ /* 0x000fe80000000000 */
[----:B------:R-:W2:Y:S02]  /*0130*/  UTCATOMSWS.FIND_AND_SET.ALIGN UP0, UR5, UR5 ;  /* 0x00000005000575e3 */ /* 0x000ea40008000800 */
[----:B--2---:R-:W-:-:S04]  /*0140*/  PLOP3.LUT P0, PT, PT, PT, UP0, 0x80, 0x8 ;  /* 0x000000000008781c */ /* 0x004fc80003f0f008 */
[----:B------:R-:W-:-:S04]  /*0150*/  SEL R2, RZ, 0xffffffff, !P0 ;  /* 0xffffffffff027807 */ /* 0x000fc80004000000 */
[----:B------:R-:W-:Y:S01]  /*0160*/  ISETP.NE.AND P0, PT, R2, RZ, PT ;  /* 0x000000ff0200720c */ /* 0x000fe20003f05270 */
[----:B------:R-:W-:-:S12]  /*0170*/  IMAD.U32 R2, RZ, RZ, UR5 ;  /* 0x00000005ff027e24 */ /* 0x000fd8000f8e00ff */
[----:B------:R-:W-:Y:S05]  /*0180*/  @P0 BRA `(.L_x_3) ;  /* 0x0000000000240947 */ /* 0x000fea0003800000 */
.L_x_4:
[----:B------:R-:W-:Y:S05]  /*0190*/  NANOSLEEP 0x64 ;  /* 0x000000640000795d */ /* 0x000fea0003800000 */
[----:B------:R-:W-:-:S05]  /*01a0*/  UMOV UR5, 0x2 ;  /* 0x0000000200057882 */ /* 0x000fca0000000000 */
[----:B------:R-:W-:Y:S04]  /*01b0*/  DEPBAR.LE SB2, 0x36 ;  /* 0x0000ad800000791a */ /* 0x000fe80000000000 */
[----:B------:R-:W2:Y:S02]  /*01c0*/  UTCATOMSWS.FIND_AND_SET.ALIGN UP0, UR5, UR5 ;  /* 0x00000005000575e3 */ /* 0x000ea40008000800 */
[----:B--2---:R-:W-:-:S04]  /*01d0*/  PLOP3.LUT P0, PT, PT, PT, UP0, 0x80, 0x8 ;  /* 0x000000000008781c */ /* 0x004fc80003f0f008 */
[----:B------:R-:W-:-:S04]  /*01e0*/  SEL R2, RZ, 0xffffffff, !P0 ;  /* 0xffffffffff027807 */ /* 0x000fc80004000000 */
[----:B------:R-:W-:Y:S01]  /*01f0*/  ISETP.NE.AND P0, PT, R2, RZ, PT ;  /* 0x000000ff0200720c */ /* 0x000fe20003f05270 */
[----:B------:R-:W-:-:S12]  /*0200*/  IMAD.U32 R2, RZ, RZ, UR5 ;  /* 0x00000005ff027e24 */ /* 0x000fd8000f8e00ff */
[----:B------:R-:W-:Y:S05]  /*0210*/  @!P0 BRA `(.L_x_4) ;  /* 0xfffffffc00dc8947 */ /* 0x000fea000383ffff */
.L_x_3:
[C---:B------:R-:W-:Y:S01]  /*0220*/  VIADD R4, R2.reuse, 0x10 ;  /* 0x0000001002047836 */ /* 0x040fe20000000000 */
[----:B------:R-:W-:Y:S01]  /*0230*/  UMOV UR5, 0x50 ;  /* 0x0000005000057882 */ /* 0x000fe20000000000 */
[----:B------:R-:W-:Y:S01]  /*0240*/  SHF.L.U32 R3, R3, R2, RZ ;  /* 0x0000000203037219 */ /* 0x000fe200000006ff */
[----:B------:R-:W-:Y:S01]  /*0250*/  ULEA UR5, UR6, UR5, 0x18 ;  /* 0x0000000506057291 */ /* 0x000fe2000f8ec0ff */
[----:B------:R-:W-:Y:S01]  /*0260*/  IMAD.SHL.U32 R2, R2, 0x20, RZ ;  /* 0x0000002002027824 */ /* 0x000fe200078e00ff */
[----:B------:R-:W-:-:S04]  /*0270*/  SHF.L.U32 R4, R5, R4, RZ ;  /* 0x0000000405047219 */ /* 0x000fc800000006ff */
[----:B------:R-:W-:-:S05]  /*0280*/  LOP3.LUT R3, R4, R3, RZ, 0xfc, !PT ;  /* 0x0000000304037212 */ /* 0x000fca00078efcff */
[----:B------:R2:W-:Y:S04]  /*0290*/  ATOMS.OR RZ, [UR5], R3 ;  /* 0x00000003ffff798c */ /* 0x0005e8000b000005 */
[----:B------:R2:W-:Y:S01]  /*02a0*/  STS [UR4], R2 ;  /* 0x00000002ff007988 */ /* 0x0005e20008000804 */
[----:B------:R-:W-:Y:S05]  /*02b0*/  BRA `(.L_x_2) ;  /* 0x0000000000107947 */ /* 0x000fea0003800000 */
.L_x_1:
[----:B------:R-:W-:Y:S01]  /*02c0*/  IMAD.MOV.U32 R3, RZ, RZ, -0x1 ;  /* 0xffffffffff037424 */ /* 0x000fe200078e00ff */
[----:B------:R-:W-:-:S04]  /*02d0*/  MOV R2, 0x300 ;  /* 0x0000030000027802 */ /* 0x000fc80000000f00 */
[----:B------:R2:W-:Y:S03]  /*02e0*/  STS [UR4], R3 ;  /* 0x00000003ff007988 */ /* 0x0005e60008000804 */
[----:B-12---:R-:W-:Y:S05]  /*02f0*/  CALL.REL.NOINC `($__internal_1_$__cuda_sm10x_tcgen05_guardrail_trap_phase_invalid_during_alloc) ;  /* 0x0000002400787944 */ /* 0x006fea0003c00000 */
.L_x_2:
[----:B------:R-:W-:Y:S05]  /*0300*/  WARPSYNC.ALL ;  /* 0x0000000000007948 */ /* 0x000fea0003800000 */
[----:B------:R-:W-:Y:S01]  /*0310*/  NOP ;  /* 0x0000000000007918 */ /* 0x000fe20000000000 */
.L_x_0:
[----:B------:R-:W3:Y:S08]  /*0320*/  S2UR UR4, SR_CgaCtaId ;  /* 0x00000000000479c3 */ /* 0x000ef00000008800 */
[----:B------:R-:W-:Y:S01]  /*0330*/  BAR.SYNC.DEFER_BLOCKING 0x0 ;  /* 0x0000000000007b1d */ /* 0x000fe20000010000 */
[----:B------:R-:W-:-:S05]  /*0340*/  LOP3.LUT R20, R0, 0xff, RZ, 0xc0, !PT ;  /* 0x000000ff00147812 */ /* 0x000fca00078ec0ff */
[----:B------:R-:W-:Y:S02]  /*0350*/  UMOV UR8, 0x400 ;  /* 0x0000040000087882 */ /* 0x000fe40000000000 */
[----:B------:R-:W4:Y:S08]  /*0360*/  LDC R8, c[0x0][0x3a0] ;  /* 0x0000e800ff087b82 */ /* 0x000f300000000800 */
[----:B------:R-:W5:Y:S01]  /*0370*/  S2UR UR9, SR_CTAID.Y ;  /* 0x00000000000979c3 */ /* 0x000f620000002600 */
[----:B---3--:R-:W-:-:S09]  /*0380*/  ULEA UR8, UR4, UR8, 0x18 ;  /* 0x0000000804087291 */ /* 0x008fd2000f8ec0ff */
[----:B------:R-:W3:Y:S01]  /*0390*/  LDS R4, [UR8] ;  /* 0x00000008ff047984 */ /* 0x000ee20008000800 */
[----:B------:R-:W-:Y:S06]  /*03a0*/  BAR.SYNC.DEFER_BLOCKING 0x0 ;  /* 0x0000000000007b1d */ /* 0x000fec0000010000 */
[----:B------:R-:W-:Y:S05]  /*03b0*/  @P2 BRA `(.L_x_5) ;  /* 0x0000000000182947 */ /* 0x000fea0003800000 */
[----:B------:R-:W-:Y:S01]  /*03c0*/  ELECT P0, URZ, PT ;  /* 0x0000000000ff782f */ /* 0x000fe20003800000 */
[----:B--2---:R-:W-:Y:S01]  /*03d0*/  IMAD.MOV.U32 R2, RZ, RZ, 0x1 ;  /* 0x00000001ff027424 */ /* 0x004fe200078e00ff */
[----:B------:R-:W-:Y:S01]  /*03e0*/  UMOV UR5, 0x40 ;  /* 0x0000004000057882 */ /* 0x000fe20000000000 */
[----:B------:R-:W-:Y:S01]  /*03f0*/  UVIRTCOUNT.DEALLOC.SMPOOL 0x80 ;  /* 0x000000800000784c */ /* 0x000fe20000000000 */
[----:B------:R-:W-:-:S09]  /*0400*/  ULEA UR5, UR4, UR5, 0x18 ;  /* 0x0000000504057291 */ /* 0x000fd2000f8ec0ff */
[----:B------:R2:W-:Y:S03]  /*0410*/  @P0 STS.U8 [UR5], R2 ;  /* 0x00000002ff000988 */ /* 0x0005e60008000005 */
.L_x_5:
[----:B------:R-:W2:Y:S01]  /*0420*/  S2UR UR4, SR_CTAID.Z ;  /* 0x00000000000479c3 */ /* 0x000ea20000002700 */
[----:B------:R-:W5:Y:S01]  /*0430*/  LDCU UR5, c[0x0][0x370] ;  /* 0x00006e00ff0577ac */ /* 0x000f620008000800 */
[----:B------:R-:W-:Y:S01]  /*0440*/  ISETP.GE.U32.AND P0, PT, R20, 0x20, PT ;  /* 0x000000201400780c */ /* 0x000fe20003f06070 */
[----:B----4-:R-:W-:Y:S01]  /*0450*/  VIADD R5, R8, 0xffffffff ;  /* 0xffffffff08057836 */ /* 0x010fe20000000000 */
[C---:B------:R-:W-:Y:S01]  /*0460*/  ISETP.NE.U32.AND P3, PT, R20.reuse, RZ, PT ;  /* 0x000000ff1400720c */ /* 0x040fe20003f65070 */
[----:B------:R-:W2:Y:S02]  /*0470*/  LDCU UR6, c[0x0][0x374] ;  /* 0x00006e80ff0677ac */ /* 0x000ea40008000800 */
[----:B--2---:R-:W-:Y:S01]  /*0480*/  LEA R2, R20, UR8, 0x2 ;  /* 0x0000000814027c11 */ /* 0x004fe2000f8e10ff */
[----:B------:R-:W-:Y:S01]  /*0490*/  BSSY.RECONVERGENT B0, `(.L_x_6) ;  /* 0x0000015000007945 */ /* 0x000fe20003800200 */
[----:B------:R-:W5:Y:S01]  /*04a0*/  S2UR UR7, SR_CTAID.X ;  /* 0x00000000000779c3 */ /* 0x000f620000002500 */
[----:B------:R-:W2:Y:S01]  /*04b0*/  LDCU.64 UR20, c[0x0][0x3c0] ;  /* 0x00007800ff1477ac */ /* 0x000ea20008000a00 */
[----:B---3--:R-:W-:-:S04]  /*04c0*/  R2UR UR23, R4 ;  /* 0x00000000041772ca */ /* 0x008fc800000e0000 */
[----:B------:R3:W-:Y:S02]  /*04d0*/  @!P0 STS [R2], RZ ;  /* 0x000000ff02008388 */ /* 0x0007e40000000800 */
[----:B------:R-:W4:Y:S01]  /*04e0*/  LDC R3, c[0x0][0x398] ;  /* 0x0000e600ff037b82 */ /* 0x000f220000000800 */
[----:B------:R-:W-:Y:S01]  /*04f0*/  NOP ;  /* 0x0000000000007918 */ /* 0x000fe20000000000 */
[----:B------:R3:W-:Y:S01]  /*0500*/  @!P3 STS [UR8+0x20], R5 ;  /* 0x00002005ff00b988 */ /* 0x0007e20008000808 */
[----:B-----5:R-:W-:-:S04]  /*0510*/  UIMAD UR4, UR4, UR6, UR9 ;  /* 0x00000006040472a4 */ /* 0x020fc8000f8e0209 */
[----:B------:R-:W-:-:S04]  /*0520*/  UIMAD UR4, UR4, UR5, UR7 ;  /* 0x00000005040472a4 */ /* 0x000fc8000f8e0207 */
[----:B------:R-:W-:-:S04]  /*0530*/  UIMAD UR4, UR4, 0x180, URZ ;  /* 0x00000180040478a4 */ /* 0x000fc8000f8e02ff */
[----:B--2---:R-:W-:Y:S01]  /*0540*/  UIADD3 UR24, UP0, UPT, UR4, UR20, URZ ;  /* 0x0000001404187290 */ /* 0x004fe2000ff1e0ff */
[----:B----4-:R-:W-:-:S03]  /*0550*/  VIADD R3, R3, 0xffffffff ;  /* 0xffffffff03037836 */ /* 0x010fc60000000000 */
[----:B------:R-:W-:Y:S01]  /*0560*/  ULEA.HI.X.SX32 UR25, UR4, UR21, 0x1, UP0 ;  /* 0x0000001504197291 */ /* 0x000fe200080f0eff */
[----:B---3--:R-:W-:Y:S11]  /*0570*/  @P3 BRA `(.L_x_7) ;  /* 0x0000000000183947 */ /* 0x008ff60003800000 */
[----:B------:R-:W2:Y:S01]  /*0580*/  LDS R4, [UR8+0x8] ;  /* 0x00000808ff047984 */ /* 0x000ea20008000800 */
[----:B------:R-:W3:Y:S01]  /*0590*/  LDC.64 R10, c[0x0][0x380] ;  /* 0x0000e000ff0a7b82 */ /* 0x000ee20000000a00 */
[----:B------:R-:W-:Y:S02]  /*05a0*/  IMAD.MOV.U32 R7, RZ, RZ, 0x70 ;  /* 0x00000070ff077424 */ /* 0x000fe400078e00ff */
[----:B---3--:R3:W-:Y:S03]  /*05b0*/  STS.64 [UR8], R10 ;  /* 0x0000000aff007988 */ /* 0x0087e60008000a08 */
[----:B--2---:R-:W-:-:S05]  /*05c0*/  LOP3.LUT R4, R4, 0x10, R7, 0xd8, !PT ;  /* 0x0000001004047812 */ /* 0x004fca00078ed807 */
[----:B------:R3:W-:Y:S02]  /*05d0*/  STS [UR8+0x8], R4 ;  /* 0x00000804ff007988 */ /* 0x0007e40008000808 */
.L_x_7:
[----:B------:R-:W-:Y:S05]  /*05e0*/  BSYNC.RECONVERGENT B0 ;  /* 0x0000000000007941 */ /* 0x000fea0003800200 */
.L_x_6:
[----:B------:R-:W-:Y:S04]  /*05f0*/  BSSY.RECONVERGENT B0, `(.L_x_8) ;  /* 0x000000a000007945 */ /* 0x000fe80003800200 */
[----:B------:R-:W-:Y:S05]  /*0600*/  @P3 BRA `(.L_x_9) ;  /* 0x0000000000203947 */ /* 0x000fea0003800000 */
[----:B---3--:R-:W2:Y:S01]  /*0610*/  LDS R4, [UR8+0x34] ;  /* 0x00003408ff047984 */ /* 0x008ea20008000800 */
[----:B------:R-:W-:Y:S02]  /*0620*/  IMAD.MOV.U32 R7, RZ, RZ, 0x7f000000 ;  /* 0x7f000000ff077424 */ /* 0x000fe400078e00ff */
[----:B------:R-:W-:Y:S01]  /*0630*/  @!P3 IMAD.MOV.U32 R6, RZ, RZ, 0x3f ;  /* 0x0000003fff06b424 */ /* 0x000fe200078e00ff */
[----:B------:R-:W3:Y:S02]  /*0640*/  @!P3 LDS R9, [UR8+0x38] ;  /* 0x00003808ff09b984 */ /* 0x000ee40008000800 */
[----:B--2---:R-:W-:Y:S02]  /*0650*/  LOP3.LUT R4, R4, 0xff000000, R7, 0xb8, !PT ;  /* 0xff00000004047812 */ /* 0x004fe400078eb807 */
[----:B---3--:R-:W-:-:S03]  /*0660*/  @!P3 LOP3.LUT R6, R9, 0xff, R6, 0xb8, !PT ;  /* 0x000000ff0906b812 */ /* 0x008fc600078eb806 */
[----:B------:R2:W-:Y:S04]  /*0670*/  STS [UR8+0x34], R4 ;  /* 0x00003404ff007988 */ /* 0x0005e80008000808 */
[----:B------:R2:W-:Y:S02]  /*0680*/  @!P3 STS [UR8+0x38], R6 ;  /* 0x00003806ff00b988 */ /* 0x0005e40008000808 */
.L_x_9:
[----:B------:R-:W-:Y:S05]  /*0690*/  BSYNC.RECONVERGENT B0 ;  /* 0x0000000000007941 */ /* 0x000fea0003800200 */
.L_x_8:
[----:B------:R-:W-:Y:S04]  /*06a0*/  BSSY.RECONVERGENT B0, `(.L_x_10) ;  /* 0x000000a000007945 */ /* 0x000fe80003800200 */
[----:B------:R-:W-:Y:S05]  /*06b0*/  @P3 BRA `(.L_x_11) ;  /* 0x0000000000203947 */ /* 0x000fea0003800000 */
[----:B--23--:R-:W2:Y:S01]  /*06c0*/  LDS R4, [UR8+0x1c] ;  /* 0x00001c08ff047984 */ /* 0x00cea20008000800 */
[----:B------:R-:W3:Y:S03]  /*06d0*/  LDC.64 R10, c[0x0][0x3a8] ;  /* 0x0000ea00ff0a7b82 */ /* 0x000ee60000000a00 */
[----:B------:R4:W-:Y:S01]  /*06e0*/  STS [UR8+0x24], R3 ;  /* 0x00002403ff007988 */ /* 0x0009e20008000808 */
[--C-:B---3--:R-:W-:Y:S02]  /*06f0*/  SHF.R.U32.HI R7, RZ, 0x4, R11.reuse ;  /* 0x00000004ff077819 */ /* 0x108fe4000001160b */
[----:B------:R-:W-:-:S05]  /*0700*/  SHF.R.U64 R6, R10, 0x4, R11 ;  /* 0x000000040a067819 */ /* 0x000fca000000120b */
[----:B------:R4:W-:Y:S01]  /*0710*/  STS [UR8+0xc], R6 ;  /* 0x00000c06ff007988 */ /* 0x0009e20008000808 */
[----:B--2---:R-:W-:-:S05]  /*0720*/  LOP3.LUT R4, R4, 0xf, R7, 0xb8, !PT ;  /* 0x0000000f04047812 */ /* 0x004fca00078eb807 */
[----:B------:R4:W-:Y:S02]  /*0730*/  STS [UR8+0x1c], R4 ;  /* 0x00001c04ff007988 */ /* 0x0009e40008000808 */
.L_x_11:
[----:B------:R-:W-:Y:S05]  /*0740*/  BSYNC.RECONVERGENT B0 ;  /* 0x0000000000007941 */ /* 0x000fea0003800200 */
.L_x_10:
[----:B------:R-:W-:Y:S04]  /*0750*/  BSSY.RECONVERGENT B1, `(.L_x_12) ;  /* 0x000001d000017945 */ /* 0x000fe80003800200 */
[----:B------:R-:W-:Y:S04]  /*0760*/  BSSY.RELIABLE B0, `(.L_x_13) ;  /* 0x0000018000007945 */ /* 0x000fe80003800100 */
[----:B------:R-:W-:Y:S05]  /*0770*/  @P3 BRA `(.L_x_14) ;  /* 0x00000000001c3947 */ /* 0x000fea0003800000 */
[----:B--234-:R-:W2:Y:S02]  /*0780*/  LDS R4, [UR8+0x34] ;  /* 0x00003408ff047984 */ /* 0x01cea40008000800 */
[----:B--2---:R-:W-:-:S05]  /*0790*/  LOP3.LUT R4, R4, 0x7, RZ, 0xb8, !PT ;  /* 0x0000000704047812 */ /* 0x004fca00078eb8ff */
[----:B------:R2:W-:Y:S01]  /*07a0*/  STS [UR8+0x34], R4 ;  /* 0x00003404ff007988 */ /* 0x0005e20008000808 */
[----:B------:R-:W-:Y:S05]  /*07b0*/  @P3 BRA `(.L_x_15) ;  /* 0x00000000001c3947 */ /* 0x000fea0003800000 */
[----:B--2---:R-:W2:Y:S02]  /*07c0*/  LDS R4, [UR8+0x34] ;  /* 0x00003408ff047984 */ /* 0x004ea40008000800 */
[----:B--2---:R-:W-:-:S05]  /*07d0*/  LOP3.LUT R4, R4, 0x38, RZ, 0xb8, !PT ;  /* 0x0000003804047812 */ /* 0x004fca00078eb8ff */
[----:B------:R5:W-:Y:S02]  /*07e0*/  STS [UR8+0x34], R4 ;  /* 0x00003404ff007988 */ /* 0x000be40008000808 */
.L_x_14:
[----:B------:R-:W-:Y:S05]  /*07f0*/  @P3 BRA `(.L_x_16) ;  /* 0x00000000001c3947 */ /* 0x000fea0003800000 */
[----:B--2345:R-:W2:Y:S02]  /*0800*/  LDS R4, [UR8+0x8] ;  /* 0x00000808ff047984 */ /* 0x03cea40008000800 */
[----:B--2---:R-:W-:-:S05]  /*0810*/  LOP3.LUT R4, R4, 0x780, RZ, 0xb8, !PT ;  /* 0x0000078004047812 */ /* 0x004fca00078eb8ff */
[----:B------:R3:W-:Y:S02]  /*0820*/  STS [UR8+0x8], R4 ;  /* 0x00000804ff007988 */ /* 0x0007e40008000808 */
.L_x_15:
[----:B------:R-:W-:Y:S05]  /*0830*/  @P3 BRA `(.L_x_17) ;  /* 0x0000000000283947 */ /* 0x000fea0003800000 */
[----:B--23--:R-:W2:Y:S02]  /*0840*/  LDS R4, [UR8+0x8] ;  /* 0x00000808ff047984 */ /* 0x00cea40008000800 */
[----:B--2---:R-:W-:-:S05]  /*0850*/  LOP3.LUT R4, R4, 0x1800, RZ, 0xb8, !PT ;  /* 0x0000180004047812 */ /* 0x004fca00078eb8ff */
[----:B------:R2:W-:Y:S02]  /*0860*/  STS [UR8+0x8], R4 ;  /* 0x00000804ff007988 */ /* 0x0005e40008000808 */
.L_x_16:
[----:B------:R-:W-:Y:S05]  /*0870*/  @P3 BREAK.RELIABLE B0 ;  /* 0x0000000000003942 */ /* 0x000fea0003800100 */
[----:B------:R-:W-:Y:S05]  /*0880*/  @P3 BRA `(.L_x_18) ;  /* 0x0000000000243947 */ /* 0x000fea0003800000 */
[----:B------:R-:W2:Y:S02]  /*0890*/  LDS R7, [UR8+0x8] ;  /* 0x00000808ff077984 */ /* 0x000ea40008000800 */
[----:B--2345:R-:W-:-:S05]  /*08a0*/  IMAD.MOV.U32 R4, RZ, RZ, 0x6000 ;  /* 0x00006000ff047424 */ /* 0x03cfca00078e00ff */
[----:B------:R-:W-:-:S04]  /*08b0*/  LOP3.LUT R4, R7, 0x6000, R4, 0xd8, !PT ;  /* 0x0000600007047812 */ /* 0x000fc800078ed804 */
[----:B------:R-:W-:-:S05]  /*08c0*/  LOP3.LUT R4, R4, 0x400000, RZ, 0xb8, !PT ;  /* 0x0040000004047812 */ /* 0x000fca00078eb8ff */
[----:B------:R4:W-:Y:S02]  /*08d0*/  STS [UR8+0x8], R4 ;  /* 0x00000804ff007988 */ /* 0x0009e40008000808 */
.L_x_17:
[----:B------:R-:W-:Y:S05]  /*08e0*/  BSYNC.RELIABLE B0 ;  /* 0x0000000000007941 */ /* 0x000fea0003800100 */
.L_x_13:
[----:B--234-:R-:W2:Y:S02]  /*08f0*/  @!P3 LDS R4, [UR8+0x8] ;  /* 0x00000808ff04b984 */ /* 0x01cea40008000800 */
[----:B--2---:R-:W-:-:S05]  /*0900*/  @!P3 LOP3.LUT R4, R4, 0x8000, RZ, 0xb8, !PT ;  /* 0x000080000404b812 */ /* 0x004fca00078eb8ff */
[----:B------:R2:W-:Y:S02]  /*0910*/  @!P3 STS [UR8+0x8], R4 ;  /* 0x00000804ff00b988 */ /* 0x0005e40008000808 */
.L_x_18:
[----:B------:R-:W-:Y:S05]  /*0920*/  BSYNC.RECONVERGENT B1 ;  /* 0x0000000000017941 */ /* 0x000fea0003800200 */
.L_x_12:
[----:B------:R-:W-:Y:S05]  /*0930*/  WARPSYNC.ALL ;  /* 0x0000000000007948 */ /* 0x000fea0003800000 */
[----:B------:R-:W-:Y:S01]  /*0940*/  NOP ;  /* 0x0000000000007918 */ /* 0x000fe20000000000 */
[----:B--2345:R-:W2:Y:S02]  /*0950*/  LDC R4, c[0x0][0x39c] ;  /* 0x0000e700ff047b82 */ /* 0x03cea40000000800 */
[----:B--2---:R-:W-:Y:S01]  /*0960*/  VIADD R4, R4, 0xffffffff ;  /* 0xffffffff04047836 */ /* 0x004fe20000000000 */
[----:B------:R-:W-:Y:S06]  /*0970*/  @P0 BRA `(.L_x_19) ;  /* 0x0000000000300947 */ /* 0x000fec0003800000 */
[----:B------:R-:W2:Y:S01]  /*0980*/  S2R R6, SR_LANEID ;  /* 0x0000000000067919 */ /* 0x000ea20000000000 */
[----:B------:R-:W-:Y:S05]  /*0990*/  WARPSYNC.ALL ;  /* 0x0000000000007948 */ /* 0x000fea0003800000 */
[----:B------:R-:W-:Y:S01]  /*09a0*/  NOP ;  /* 0x0000000000007918 */ /* 0x000fe20000000000 */
[----:B--2---:R-:W-:-:S05]  /*09b0*/  IMAD.SHL.U32 R9, R6, 0x4, RZ ;  /* 0x0000000406097824 */ /* 0x004fca00078e00ff */
[----:B------:R-:W2:Y:S01]  /*09c0*/  LDS R11, [R9+UR8] ;  /* 0x00000008090b7984 */ /* 0x000ea20008000800 */
[----:B------:R-:W-:-:S05]  /*09d0*/  IADD3 R6, P1, PT, R9, UR24, RZ ;  /* 0x0000001809067c10 */ /* 0x000fca000ff3e0ff */
[----:B------:R-:W-:-:S05]  /*09e0*/  IMAD.X R7, RZ, RZ, UR25, P1 ;  /* 0x00000019ff077e24 */ /* 0x000fca00088e06ff */
[----:B--2---:R2:W3:Y:S01]  /*09f0*/  ATOMG.E.EXCH.STRONG.GPU PT, RZ, [R6], R11 ;  /* 0x0000000b06ff73a8 */ /* 0x0044e200041ee100 */
[----:B------:R-:W-:-:S04]  /*0a00*/  DEPBAR {5,4,3,2,1,0} ;  /* 0x0000003f0000791a */ /* 0x000fc80000000000 */
[----:B------:R-:W4:Y:S02]  /*0a10*/  CCTL.E.C.LDCU.IV.DEEP [UR24] ;  /* 0x0000000018007540 */ /* 0x000f240009c08000 */
[----:B----4-:R2:W-:Y:S01]  /*0a20*/  UTMACCTL.IV [UR24] ;  /* 0x00000000180079b9 */ /* 0x0105e20008000000 */
[----:B------:R-:W-:Y:S01]  /*0a30*/  NOP ;  /* 0x0000000000007918 */ /* 0x000fe20000000000 */
.L_x_19:
[----:B------:R-:W-:Y:S05]  /*0a40*/  @P0 BRA `(.L_x_20) ;  /* 0x00000000000c0947 */ /* 0x000fea0003800000 */
[----:B------:R0:W-:Y:S01]  /*0a50*/  UTMACMDFLUSH ;  /* 0x00000000000079b7 */ /* 0x0001e20000000000 */
[----:B------:R-:W-:Y:S05]  /*0a60*/  @P0 BRA `(.L_x_20) ;  /* 0x0000000000040947 */ /* 0x000fea0003800000 */
[----:B------:R-:W-:-:S04]  /*0a70*/  DEPBAR.LE SB0, 0x0 ;  /* 0x000080000000791a */ /* 0x000fc80000000000 */
.L_x_20:
[----:B------:R-:W-:Y:S05]  /*0a80*/  WARPSYNC.ALL ;  /* 0x0000000000007948 */ /* 0x000fea0003800000 */
[----:B------:R-:W-:Y:S01]  /*0a90*/  NOP ;  /* 0x0000000000007918 */ /* 0x000fe20000000000 */
[----:B---3--:R-:W-:Y:S06]  /*0aa0*/  BAR.SYNC.DEFER_BLOCKING 0x0 ;  /* 0x0000000000007b1d */ /* 0x008fec0000010000 */
[----:B------:R-:W-:Y:S02]  /*0ab0*/  BSSY.RECONVERGENT B1, `(.L_x_21) ;  /* 0x000000b000017945 */ /* 0x000fe40003800200 */
[----:B------:R-:W-:Y:S06]  /*0ac0*/  BAR.SYNC.DEFER_BLOCKING 0x0 ;  /* 0x0000000000007b1d */ /* 0x000fec0000010000 */
[----:B------:R3:W-:Y:S01]  /*0ad0*/  @!P0 STS [R2], RZ ;  /* 0x000000ff02008388 */ /* 0x0007e20000000800 */
[----:B------:R-:W-:Y:S01]  /*0ae0*/  NOP ;  /* 0x0000000000007918 */ /* 0x000fe20000000000 */
[----:B------:R-:W-:Y:S05]  /*0af0*/  @P3 BRA `(.L_x_22) ;  /* 0x0000000000183947 */ /* 0x000fea0003800000 */
[----:B--2---:R-:W2:Y:S01]  /*0b00*/  LDS R6, [UR8+0x8] ;  /* 0x00000808ff067984 */ /* 0x004ea20008000800 */
[----:B------:R-:W4:Y:S01]  /*0b10*/  LDC.64 R10, c[0x0][0x388] ;  /* 0x0000e200ff0a7b82 */ /* 0x000f220000000a00 */
[----:B------:R-:W-:Y:S02]  /*0b20*/  IMAD.MOV.U32 R7, RZ, RZ, 0x70 ;  /* 0x00000070ff077424 */ /* 0x000fe400078e00ff */
[----:B----4-:R4:W-:Y:S03]  /*0b30*/  STS.64 [UR8], R10 ;  /* 0x0000000aff007988 */ /* 0x0109e60008000a08 */
[----:B--2---:R-:W-:-:S05]  /*0b40*/  LOP3.LUT R6, R6, 0x10, R7, 0xd8, !PT ;  /* 0x0000001006067812 */ /* 0x004fca00078ed807 */
[----:B------:R4:W-:Y:S02]  /*0b50*/  STS [UR8+0x8], R6 ;  /* 0x00000806ff007988 */ /* 0x0009e40008000808 */
.L_x_22:
[----:B--2---:R-:W-:Y:S05]  /*0b60*/  BSYNC.RECONVERGENT B1 ;  /* 0x0000000000017941 */ /* 0x004fea0003800200 */
.L_x_21:
[----:B------:R-:W-:Y:S04]  /*0b70*/  BSSY.RECONVERGENT B1, `(.L_x_23) ;  /* 0x000000a000017945 */ /* 0x000fe80003800200 */
[----:B------:R-:W-:Y:S05]  /*0b80*/  @P3 BRA `(.L_x_24) ;  /* 0x0000000000203947 */ /* 0x000fea0003800000 */
[----:B----4-:R-:W2:Y:S01]  /*0b90*/  LDS R6, [UR8+0x34] ;  /* 0x00003408ff067984 */ /* 0x010ea20008000800 */
[----:B------:R-:W-:Y:S02]  /*0ba0*/  IMAD.MOV.U32 R7, RZ, RZ, 0x3f000000 ;  /* 0x3f000000ff077424 */ /* 0x000fe400078e00ff */
[----:B------:R-:W-:Y:S01]  /*0bb0*/  @!P3 IMAD.MOV.U32 R9, RZ, RZ, 0x7f ;  /* 0x0000007fff09b424 */ /* 0x000fe200078e00ff */
[----:B------:R-:W4:Y:S02]  /*0bc0*/  @!P3 LDS R10, [UR8+0x38] ;  /* 0x00003808ff0ab984 */ /* 0x000f240008000800 */
[----:B--2---:R-:W-:Y:S02]  /*0bd0*/  LOP3.LUT R6, R6, 0xff000000, R7, 0xb8, !PT ;  /* 0xff00000006067812 */ /* 0x004fe400078eb807 */
[----:B----4-:R-:W-:-:S03]  /*0be0*/  @!P3 LOP3.LUT R7, R10, 0xff, R9, 0xb8, !PT ;  /* 0x000000ff0a07b812 */ /* 0x010fc600078eb809 */
[----:B------:R2:W-:Y:S04]  /*0bf0*/  STS [UR8+0x34], R6 ;  /* 0x00003406ff007988 */ /* 0x0005e80008000808 */
[----:B------:R2:W-:Y:S02]  /*0c00*/  @!P3 STS [UR8+0x38], R7 ;  /* 0x00003807ff00b988 */ /* 0x0005e40008000808 */
.L_x_24:
[----:B------:R-:W-:Y:S05]  /*0c10*/  BSYNC.RECONVERGENT B1 ;  /* 0x0000000000017941 */ /* 0x000fea0003800200 */
.L_x_23:
[----:B------:R-:W-:Y:S04]  /*0c20*/  BSSY.RECONVERGENT B1, `(.L_x_25) ;  /* 0x0000004000017945 */ /* 0x000fe80003800200 */
[----:B------:R-:W-:Y:S05]  /*0c30*/  @P3 BRA `(.L_x_26) ;  /* 0x0000000000083947 */ /* 0x000fea0003800000 */
[----:B------:R5:W-:Y:S04]  /*0c40*/  STS [UR8+0x24], R5 ;  /* 0x00002405ff007988 */ /* 0x000be80008000808 */
[----:B------:R5:W-:Y:S02]  /*0c50*/  STS [UR8+0x20], R4 ;  /* 0x00002004ff007988 */ /* 0x000be40008000808 */
.L_x_26:
[----:B------:R-:W-:Y:S05]  /*0c60*/  BSYNC.RECONVERGENT B1 ;  /* 0x0000000000017941 */ /* 0x000fea0003800200 */
.L_x_25:
[----:B------:R-:W-:Y:S04]  /*0c70*/  BSSY.RECONVERGENT B2, `(.L_x_27) ;  /* 0x0000025000027945 */ /* 0x000fe80003800200 */
[----:B------:R-:W-:Y:S04]  /*0c80*/  BSSY.RELIABLE B1, `(.L_x_28) ;  /* 0x0000020000017945 */ /* 0x000fe80003800100 */
[----:B------:R-:W-:Y:S05]  /*0c90*/  @P3 BRA `(.L_x_29) ;  /* 0x00000000002c3947 */ /* 0x000fea0003800000 */
[----:B-----5:R-:W5:Y:S01]  /*0ca0*/  LDS R5, [UR8+0x1c] ;  /* 0x00001c08ff057984 */ /* 0x020f620008000800 */
[----:B--2-4-:R-:W2:Y:S02]  /*0cb0*/  LDC.64 R6, c[0x0][0x3b0] ;  /* 0x0000ec00ff067b82 */ /* 0x014ea40000000a00 */
[--C-:B--2---:R-:W-:Y:S02]  /*0cc0*/  SHF.R.U32.HI R10, RZ, 0x4, R7.reuse ;  /* 0x00000004ff0a7819 */ /* 0x104fe40000011607 */
[----:B------:R-:W-:-:S05]  /*0cd0*/  SHF.R.U64 R6, R6, 0x4, R7 ;  /* 0x0000000406067819 */ /* 0x000fca0000001207 */
[----:B------:R2:W-:Y:S01]  /*0ce0*/  STS [UR8+0xc], R6 ;  /* 0x00000c06ff007988 */ /* 0x0005e20008000808 */
[----:B-----5:R-:W-:-:S05]  /*0cf0*/  LOP3.LUT R5, R5, 0xf, R10, 0xb8, !PT ;  /* 0x0000000f05057812 */ /* 0x020fca00078eb80a */
[----:B------:R2:W-:Y:S01]  /*0d00*/  STS [UR8+0x1c], R5 ;  /* 0x00001c05ff007988 */ /* 0x0005e20008000808 */
[----:B------:R-:W-:Y:S05]  /*0d10*/  @P3 BRA `(.L_x_30) ;  /* 0x00000000001c3947 */ /* 0x000fea0003800000 */
[----:B--2---:R-:W2:Y:S02]  /*0d20*/  LDS R5, [UR8+0x34] ;  /* 0x00003408ff057984 */ /* 0x004ea40008000800 */
[----:B--2---:R-:W-:-:S05]  /*0d30*/  LOP3.LUT R5, R5, 0x7, RZ, 0xb8, !PT ;  /* 0x0000000705057812 */ /* 0x004fca00078eb8ff */
[----:B------:R2:W-:Y:S02]  /*0d40*/  STS [UR8+0x34], R5 ;  /* 0x00003405ff007988 */ /* 0x0005e40008000808 */
.L_x_29:
[----:B------:R-:W-:Y:S05]  /*0d50*/  @P3 BRA `(.L_x_31) ;  /* 0x00000000001c3947 */ /* 0x000fea0003800000 */
[----:B--2--5:R-:W2:Y:S02]  /*0d60*/  LDS R5, [UR8+0x34] ;  /* 0x00003408ff057984 */ /* 0x024ea40008000800 */
[----:B--2---:R-:W-:-:S05]  /*0d70*/  LOP3.LUT R5, R5, 0x38, RZ, 0xb8, !PT ;  /* 0x0000003805057812 */ /* 0x004fca00078eb8ff */
[----:B------:R5:W-:Y:S02]  /*0d80*/  STS [UR8+0x34], R5 ;  /* 0x00003405ff007988 */ /* 0x000be40008000808 */
.L_x_30:
[----:B------:R-:W-:Y:S05]  /*0d90*/  @P3 BRA `(.L_x_32) ;  /* 0x00000000001c3947 */ /* 0x000fea0003800000 */
[----:B--2--5:R-:W2:Y:S02]  /*0da0*/  LDS R5, [UR8+0x8] ;  /* 0x00000808ff057984 */ /* 0x024ea40008000800 */
[----:B--2---:R-:W-:-:S05]  /*0db0*/  LOP3.LUT R5, R5, 0x780, RZ, 0xb8, !PT ;  /* 0x0000078005057812 */ /* 0x004fca00078eb8ff */
[----:B------:R2:W-:Y:S02]  /*0dc0*/  STS [UR8+0x8], R5 ;  /* 0x00000805ff007988 */ /* 0x0005e40008000808 */
.L_x_31:
[----:B------:R-:W-:Y:S05]  /*0dd0*/  @P3 BRA `(.L_x_33) ;  /* 0x0000000000283947 */ /* 0x000fea0003800000 */
[----:B--2--5:R-:W2:Y:S02]  /*0de0*/  LDS R5, [UR8+0x8] ;  /* 0x00000808ff057984 */ /* 0x024ea40008000800 */
[----:B--2---:R-:W-:-:S05]  /*0df0*/  LOP3.LUT R5, R5, 0x1800, RZ, 0xb8, !PT ;  /* 0x0000180005057812 */ /* 0x004fca00078eb8ff */
[----:B------:R2:W-:Y:S02]  /*0e00*/  STS [UR8+0x8], R5 ;  /* 0x00000805ff007988 */ /* 0x0005e40008000808 */
.L_x_32:
[----:B------:R-:W-:Y:S05]  /*0e10*/  @P3 BREAK.RELIABLE B1 ;  /* 0x0000000000013942 */ /* 0x000fea0003800100 */
[----:B------:R-:W-:Y:S05]  /*0e20*/  @P3 BRA `(.L_x_34) ;  /* 0x0000000000243947 */ /* 0x000fea0003800000 */
[----:B--2--5:R-:W2:Y:S01]  /*0e30*/  LDS R5, [UR8+0x8] ;  /* 0x00000808ff057984 */ /* 0x024ea20008000800 */
[----:B----4-:R-:W-:-:S05]  /*0e40*/  IMAD.MOV.U32 R6, RZ, RZ, 0x6000 ;  /* 0x00006000ff067424 */ /* 0x010fca00078e00ff */
[----:B--2---:R-:W-:-:S04]  /*0e50*/  LOP3.LUT R5, R5, 0x4000, R6, 0xd8, !PT ;  /* 0x0000400005057812 */ /* 0x004fc800078ed806 */
[----:B------:R-:W-:-:S05]  /*0e60*/  LOP3.LUT R5, R5, 0x400000, RZ, 0xb8, !PT ;  /* 0x0040000005057812 */ /* 0x000fca00078eb8ff */
[----:B------:R2:W-:Y:S02]  /*0e70*/  STS [UR8+0x8], R5 ;  /* 0x00000805ff007988 */ /* 0x0005e40008000808 */
.L_x_33:
[----:B------:R-:W-:Y:S05]  /*0e80*/  BSYNC.RELIABLE B1 ;  /* 0x0000000000017941 */ /* 0x000fea0003800100 */
.L_x_28:
[----:B--2--5:R-:W2:Y:S02]  /*0e90*/  @!P3 LDS R5, [UR8+0x8] ;  /* 0x00000808ff05b984 */ /* 0x024ea40008000800 */
[----:B--2---:R-:W-:-:S05]  /*0ea0*/  @!P3 LOP3.LUT R5, R5, 0x8000, RZ, 0xb8, !PT ;  /* 0x000080000505b812 */ /* 0x004fca00078eb8ff */
[----:B------:R2:W-:Y:S02]  /*0eb0*/  @!P3 STS [UR8+0x8], R5 ;  /* 0x00000805ff00b988 */ /* 0x0005e40008000808 */
.L_x_34:
[----:B------:R-:W-:Y:S05]  /*0ec0*/  BSYNC.RECONVERGENT B2 ;  /* 0x0000000000027941 */ /* 0x000fea0003800200 */
.L_x_27:
[----:B------:R-:W-:Y:S05]  /*0ed0*/  WARPSYNC.ALL ;  /* 0x0000000000007948 */ /* 0x000fea0003800000 */
[----:B------:R-:W-:Y:S01]  /*0ee0*/  NOP ;  /* 0x0000000000007918 */ /* 0x000fe20000000000 */
[----:B------:R-:W-:-:S04]  /*0ef0*/  UIADD3 UR5, UPT, UPT, UR4, 0x80, URZ ;  /* 0x0000008004057890 */ /* 0x000fc8000fffe0ff */
[----:B------:R-:W-:-:S04]  /*0f00*/  UIADD3 UR26, UP0, UPT, UR5, UR20, URZ ;  /* 0x00000014051a7290 */ /* 0x000fc8000ff1e0ff */
[----:B------:R-:W-:Y:S01]  /*0f10*/  ULEA.HI.X.SX32 UR27, UR5, UR21, 0x1, UP0 ;  /* 0x00000015051b7291 */ /* 0x000fe200080f0eff */
[----:B------:R-:W-:Y:S11]  /*0f20*/  @P0 BRA `(.L_x_35) ;  /* 0x0000000000300947 */ /* 0x000ff60003800000 */
[----:B--2--5:R-:W2:Y:S01]  /*0f30*/  S2R R5, SR_LANEID ;  /* 0x0000000000057919 */ /* 0x024ea20000000000 */
[----:B------:R-:W-:Y:S05]  /*0f40*/  WARPSYNC.ALL ;  /* 0x0000000000007948 */ /* 0x000fea0003800000 */
[----:B------:R-:W-:Y:S01]  /*0f50*/  NOP ;  /* 0x0000000000007918 */ /* 0x000fe20000000000 */
[----:B--2---:R-:W-:-:S05]  /*0f60*/  IMAD.SHL.U32 R9, R5, 0x4, RZ ;  /* 0x0000000405097824 */ /* 0x004fca00078e00ff */
[----:B------:R-:W2:Y:S01]  /*0f70*/  LDS R5, [R9+UR8] ;  /* 0x0000000809057984 */ /* 0x000ea20008000800 */
[----:B----4-:R-:W-:-:S05]  /*0f80*/  IADD3 R6, P1, PT, R9, UR26, RZ ;  /* 0x0000001a09067c10 */ /* 0x010fca000ff3e0ff */
[----:B------:R-:W-:-:S05]  /*0f90*/  IMAD.X R7, RZ, RZ, UR27, P1 ;  /* 0x0000001bff077e24 */ /* 0x000fca00088e06ff */
[----:B--2---:R2:W4:Y:S01]  /*0fa0*/  ATOMG.E.EXCH.STRONG.GPU PT, RZ, [R6], R5 ;  /* 0x0000000506ff73a8 */ /* 0x00452200041ee100 */
[----:B------:R-:W-:-:S04]  /*0fb0*/  DEPBAR {5,4,3,2,1,0} ;  /* 0x0000003f0000791a */ /* 0x000fc80000000000 */
[----:B------:R-:W5:Y:S02]  /*0fc0*/  CCTL.E.C.LDCU.IV.DEEP [UR26] ;  /* 0x000000001a007540 */ /* 0x000f640009c08000 */
[----:B-----5:R2:W-:Y:S01]  /*0fd0*/  UTMACCTL.IV [UR26] ;  /* 0x000000001a0079b9 */ /* 0x0205e20008000000 */
[----:B------:R-:W-:Y:S01]  /*0fe0*/  NOP ;  /* 0x0000000000007918 */ /* 0x000fe20000000000 */
.L_x_35:
[----:B------:R-:W-:Y:S05]  /*0ff0*/  @P0 BRA `(.L_x_36) ;  /* 0x00000000000c0947 */ /* 0x000fea0003800000 */
[----:B------:R0:W-:Y:S01]  /*1000*/  UTMACMDFLUSH ;  /* 0x00000000000079b7 */ /* 0x0001e20000000000 */
[----:B------:R-:W-:Y:S05]  /*1010*/  @P0 BRA `(.L_x_36) ;  /* 0x0000000000040947 */ /* 0x000fea0003800000 */
[----:B------:R-:W-:-:S04]  /*1020*/  DEPBAR.LE SB0, 0x0 ;  /* 0x000080000000791a */ /* 0x000fc80000000000 */
.L_x_36:
[----:B------:R-:W-:Y:S05]  /*1030*/  WARPSYNC.ALL ;  /* 0x0000000000007948 */ /* 0x000fea0003800000 */
[----:B------:R-:W-:Y:S01]  /*1040*/  NOP ;  /* 0x0000000000007918 */ /* 0x000fe20000000000 */
[----:B----4-:R-:W-:Y:S06]  /*1050*/  BAR.SYNC.DEFER_BLOCKING 0x0 ;  /* 0x0000000000007b1d */ /* 0x010fec0000010000 */
[----:B------:R-:W-:Y:S02]  /*1060*/  BSSY.RECONVERGENT B2, `(.L_x_37) ;  /* 0x000000b000027945 */ /* 0x000fe40003800200 */
[----:B------:R-:W-:Y:S06]  /*1070*/  BAR.SYNC.DEFER_BLOCKING 0x0 ;  /* 0x0000000000007b1d */ /* 0x000fec0000010000 */
[----:B------:R4:W-:Y:S01]  /*1080*/  @!P0 STS [R2], RZ ;  /* 0x000000ff02008388 */ /* 0x0009e20000000800 */
[----:B------:R-:W-:Y:S01]  /*1090*/  NOP ;  /* 0x0000000000007918 */ /* 0x000fe20000000000 */
[----:B------:R-:W-:Y:S05]  /*10a0*/  @P3 BRA `(.L_x_38) ;  /* 0x0000000000183947 */ /* 0x000fea0003800000 */
[----:B---34-:R-:W3:Y:S01]  /*10b0*/  LDS R2, [UR8+0x8] ;  /* 0x00000808ff027984 */ /* 0x018ee20008000800 */
[----:B--2---:R-:W2:Y:S01]  /*10c0*/  LDC.64 R6, c[0x0][0x390] ;  /* 0x0000e400ff067b82 */ /* 0x004ea20000000a00 */
[----:B-----5:R-:W-:Y:S02]  /*10d0*/  IMAD.MOV.U32 R5, RZ, RZ, 0x70 ;  /* 0x00000070ff057424 */ /* 0x020fe400078e00ff */
[----:B--2---:R2:W-:Y:S03]  /*10e0*/  STS.64 [UR8], R6 ;  /* 0x00000006ff007988 */ /* 0x0045e60008000a08 */
[----:B---3--:R-:W-:-:S05]  /*10f0*/  LOP3.LUT R2, R2, 0x10, R5, 0xd8, !PT ;  /* 0x0000001002027812 */ /* 0x008fca00078ed805 */
[----:B------:R2:W-:Y:S02]  /*1100*/  STS [UR8+0x8], R2 ;  /* 0x00000802ff007988 */ /* 0x0005e40008000808 */
.L_x_38:
[----:B--2---:R-:W-:Y:S05]  /*1110*/  BSYNC.RECONVERGENT B2 ;  /* 0x0000000000027941 */ /* 0x004fea0003800200 */
.L_x_37:
[----:B------:R-:W-:Y:S04]  /*1120*/  BSSY.RECONVERGENT B3, `(.L_x_39) ;  /* 0x0000033000037945 */ /* 0x000fe80003800200 */
[----:B------:R-:W-:Y:S04]  /*1130*/  BSSY.RELIABLE B2, `(.L_x_40) ;  /* 0x000002e000027945 */ /* 0x000fe80003800100 */
[----:B------:R-:W-:Y:S05]  /*1140*/  @P3 BRA `(.L_x_41) ;  /* 0x0000000000243947 */ /* 0x000fea0003800000 */
[----:B---34-:R-:W2:Y:S01]  /*1150*/  LDS R2, [UR8+0x34] ;  /* 0x00003408ff027984 */ /* 0x018ea20008000800 */
[----:B-----5:R-:W-:-:S05]  /*1160*/  IMAD.MOV.U32 R5, RZ, RZ, 0x3f000000 ;  /* 0x3f000000ff057424 */ /* 0x020fca00078e00ff */
[----:B--2---:R-:W-:-:S05]  /*1170*/  LOP3.LUT R2, R2, 0xff000000, R5, 0xb8, !PT ;  /* 0xff00000002027812 */ /* 0x004fca00078eb805 */
[----:B------:R2:W-:Y:S01]  /*1180*/  STS [UR8+0x34], R2 ;  /* 0x00003402ff007988 */ /* 0x0005e20008000808 */
[----:B------:R-:W-:Y:S05]  /*1190*/  @P3 BRA `(.L_x_42) ;  /* 0x0000000000183947 */ /* 0x000fea0003800000 */
[----:B--2---:R-:W2:Y:S01]  /*11a0*/  LDS R2, [UR8+0x38] ;  /* 0x00003808ff027984 */ /* 0x004ea20008000800 */
[----:B------:R-:W-:-:S05]  /*11b0*/  IMAD.MOV.U32 R5, RZ, RZ, 0x3f ;  /* 0x0000003fff057424 */ /* 0x000fca00078e00ff */
[----:B--2---:R-:W-:-:S05]  /*11c0*/  LOP3.LUT R2, R2, 0xff, R5, 0xb8, !PT ;  /* 0x000000ff02027812 */ /* 0x004fca00078eb805 */
[----:B------:R2:W-:Y:S02]  /*11d0*/  STS [UR8+0x38], R2 ;  /* 0x00003802ff007988 */ /* 0x0005e40008000808 */
.L_x_41:
[----:B------:R-:W-:Y:S05]  /*11e0*/  @P3 BRA `(.L_x_43) ;  /* 0x00000000000c3947 */ /* 0x000fea0003800000 */
[----:B------:R2:W-:Y:S02]  /*11f0*/  STS [UR8+0x20], R4 ;  /* 0x00002004ff007988 */ /* 0x0005e40008000808 */
.L_x_42:
[----:B------:R-:W-:Y:S05]  /*1200*/  @P3 BRA `(.L_x_44) ;  /* 0x0000000000243947 */ /* 0x000fea0003800000 */
[----:B------:R2:W-:Y:S02]  /*1210*/  STS [UR8+0x24], R3 ;  /* 0x00002403ff007988 */ /* 0x0005e40008000808 */
.L_x_43:
[----:B------:R-:W-:Y:S05]  /*1220*/  @P3 BRA `(.L_x_45) ;  /* 0x00000000002c3947 */ /* 0x000fea0003800000 */
[----:B--234-:R-:W2:Y:S01]  /*1230*/  LDS R2, [UR8+0x1c] ;  /* 0x00001c08ff027984 */ /* 0x01cea20008000800 */
[----:B------:R-:W3:Y:S02]  /*1240*/  LDC.64 R6, c[0x0][0x3b8] ;  /* 0x0000ee00ff067b82 */ /* 0x000ee40000000a00 */
[--C-:B---3-5:R-:W-:Y:S02]  /*1250*/  SHF.R.U32.HI R5, RZ, 0x4, R7.reuse ;  /* 0x00000004ff057819 */ /* 0x128fe40000011607 */
[----:B------:R-:W-:-:S05]  /*1260*/  SHF.R.U64 R3, R6, 0x4, R7 ;  /* 0x0000000406037819 */ /* 0x000fca0000001207 */
[----:B------:R3:W-:Y:S01]  /*1270*/  STS [UR8+0xc], R3 ;  /* 0x00000c03ff007988 */ /* 0x0007e20008000808 */
[----:B--2---:R-:W-:-:S05]  /*1280*/  LOP3.LUT R2, R2, 0xf, R5, 0xb8, !PT ;  /* 0x0000000f02027812 */ /* 0x004fca00078eb805 */
[----:B------:R3:W-:Y:S02]  /*1290*/  STS [UR8+0x1c], R2 ;  /* 0x00001c02ff007988 */ /* 0x0007e40008000808 */
.L_x_44:
[----:B------:R-:W-:Y:S05]  /*12a0*/  @P3 BRA `(.L_x_46) ;  /* 0x00000000001c3947 */ /* 0x000fea0003800000 */
[----:B--234-:R-:W2:Y:S02]  /*12b0*/  LDS R2, [UR8+0x34] ;  /* 0x00003408ff027984 */ /* 0x01cea40008000800 */
[----:B--2---:R-:W-:-:S05]  /*12c0*/  LOP3.LUT R2, R2, 0x7, RZ, 0xb8, !PT ;  /* 0x0000000702027812 */ /* 0x004fca00078eb8ff */
[----:B------:R2:W-:Y:S02]  /*12d0*/  STS [UR8+0x34], R2 ;  /* 0x00003402ff007988 */ /* 0x0005e40008000808 */
.L_x_45:
[----:B------:R-:W-:Y:S05]  /*12e0*/  @P3 BRA `(.L_x_47) ;  /* 0x00000000001c3947 */ /* 0x000fea0003800000 */
[----:B--234-:R-:W2:Y:S02]  /*12f0*/  LDS R2, [UR8+0x34] ;  /* 0x00003408ff027984 */ /* 0x01cea40008000800 */
[----:B--2---:R-:W-:-:S05]  /*1300*/  LOP3.LUT R2, R2, 0x38, RZ, 0xb8, !PT ;  /* 0x0000003802027812 */ /* 0x004fca00078eb8ff */
[----:B------:R2:W-:Y:S02]  /*1310*/  STS [UR8+0x34], R2 ;  /* 0x00003402ff007988 */ /* 0x0005e40008000808 */
.L_x_46:
[----:B------:R-:W-:Y:S05]  /*1320*/  @P3 BRA `(.L_x_48) ;  /* 0x00000000001c3947 */ /* 0x000fea0003800000 */
[----:B--234-:R-:W2:Y:S02]  /*1330*/  LDS R2, [UR8+0x8] ;  /* 0x00000808ff027984 */ /* 0x01cea40008000800 */
[----:B--2---:R-:W-:-:S05]  /*1340*/  LOP3.LUT R2, R2, 0x780, RZ, 0xb8, !PT ;  /* 0x0000078002027812 */ /* 0x004fca00078eb8ff */
[----:B------:R2:W-:Y:S02]  /*1350*/  STS [UR8+0x8], R2 ;  /* 0x00000802ff007988 */ /* 0x0005e40008000808 */
.L_x_47:
[----:B------:R-:W-:Y:S05]  /*1360*/  @P3 BRA `(.L_x_49) ;  /* 0x0000000000283947 */ /* 0x000fea0003800000 */
[----:B--234-:R-:W2:Y:S02]  /*1370*/  LDS R2, [UR8+0x8] ;  /* 0x00000808ff027984 */ /* 0x01cea40008000800 */
[----:B--2---:R-:W-:-:S05]  /*1380*/  LOP3.LUT R2, R2, 0x1800, RZ, 0xb8, !PT ;  /* 0x0000180002027812 */ /* 0x004fca00078eb8ff */
[----:B------:R2:W-:Y:S02]  /*1390*/  STS [UR8+0x8], R2 ;  /* 0x00000802ff007988 */ /* 0x0005e40008000808 */
.L_x_48:
[----:B------:R-:W-:Y:S05]  /*13a0*/  @P3 BREAK.RELIABLE B2 ;  /* 0x0000000000023942 */ /* 0x000fea0003800100 */
[----:B------:R-:W-:Y:S05]  /*13b0*/  @P3 BRA `(.L_x_50) ;  /* 0x0000000000243947 */ /* 0x000fea0003800000 */
[----:B--234-:R-:W2:Y:S01]  /*13c0*/  LDS R2, [UR8+0x8] ;  /* 0x00000808ff027984 */ /* 0x01cea20008000800 */
[----:B------:R-:W-:-:S05]  /*13d0*/  IMAD.MOV.U32 R3, RZ, RZ, 0x6000 ;  /* 0x00006000ff037424 */ /* 0x000fca00078e00ff */
[----:B--2---:R-:W-:-:S04]  /*13e0*/  LOP3.LUT R2, R2, 0x4000, R3, 0xd8, !PT ;  /* 0x0000400002027812 */ /* 0x004fc800078ed803 */
[----:B------:R-:W-:-:S05]  /*13f0*/  LOP3.LUT R2, R2, 0x400000, RZ, 0xb8, !PT ;  /* 0x0040000002027812 */ /* 0x000fca00078eb8ff */
[----:B------:R2:W-:Y:S02]  /*1400*/  STS [UR8+0x8], R2 ;  /* 0x00000802ff007988 */ /* 0x0005e40008000808 */
.L_x_49:
[----:B------:R-:W-:Y:S05]  /*1410*/  BSYNC.RELIABLE B2 ;  /* 0x0000000000027941 */ /* 0x000fea0003800100 */
.L_x_40:
[----:B--234-:R-:W2:Y:S02]  /*1420*/  @!P3 LDS R2, [UR8+0x8] ;  /* 0x00000808ff02b984 */ /* 0x01cea40008000800 */
[----:B--2---:R-:W-:-:S05]  /*1430*/  @!P3 LOP3.LUT R2, R2, 0x8000, RZ, 0xb8, !PT ;  /* 0x000080000202b812 */ /* 0x004fca00078eb8ff */
[----:B------:R2:W-:Y:S02]  /*1440*/  @!P3 STS [UR8+0x8], R2 ;  /* 0x00000802ff00b988 */ /* 0x0005e40008000808 */
.L_x_50:
[----:B------:R-:W-:Y:S05]  /*1450*/  BSYNC.RECONVERGENT B3 ;  /* 0x0000000000037941 */ /* 0x000fea0003800200 */
.L_x_39:
[----:B------:R-:W-:Y:S05]  /*1460*/  WARPSYNC.ALL ;  /* 0x0000000000007948 */ /* 0x000fea0003800000 */
[----:B------:R-:W-:Y:S01]  /*1470*/  NOP ;  /* 0x0000000000007918 */ /* 0x000fe20000000000 */
[----:B------:R-:W-:-:S04]  /*1480*/  UIADD3 UR4, UPT, UPT, UR4, 0x100, URZ ;  /* 0x0000010004047890 */ /* 0x000fc8000fffe0ff */
[----:B------:R-:W-:-:S04]  /*1490*/  UIADD3 UR20, UP0, UPT, UR4, UR20, URZ ;  /* 0x0000001404147290 */ /* 0x000fc8000ff1e0ff */
[----:B------:R-:W-:Y:S01]  /*14a0*/  ULEA.HI.X.SX32 UR21, UR4, UR21, 0x1, UP0 ;  /* 0x0000001504157291 */ /* 0x000fe200080f0eff */
[----:B------:R-:W-:Y:S11]  /*14b0*/  @P0 BRA `(.L_x_51) ;  /* 0x0000000000300947 */ /* 0x000ff60003800000 */
[----:B--234-:R-:W2:Y:S01]  /*14c0*/  S2R R2, SR_LANEID ;  /* 0x0000000000027919 */ /* 0x01cea20000000000 */
[----:B------:R-:W-:Y:S05]  /*14d0*/  WARPSYNC.ALL ;  /* 0x0000000000007948 */ /* 0x000fea0003800000 */
[----:B------:R-:W-:Y:S01]  /*14e0*/  NOP ;  /* 0x0000000000007918 */ /* 0x000fe20000000000 */
[----:B--2---:R-:W-:-:S05]  /*14f0*/  IMAD.SHL.U32 R4, R2, 0x4, RZ ;  /* 0x0000000402047824 */ /* 0x004fca00078e00ff */
[----:B-----5:R-:W2:Y:S01]  /*1500*/  LDS R5, [R4+UR8] ;  /* 0x0000000804057984 */ /* 0x020ea20008000800 */
[----:B------:R-:W-:-:S05]  /*1510*/  IADD3 R2, P1, PT, R4, UR20, RZ ;  /* 0x0000001404027c10 */ /* 0x000fca000ff3e0ff */
[----:B------:R-:W-:-:S05]  /*1520*/  IMAD.X R3, RZ, RZ, UR21, P1 ;  /* 0x00000015ff037e24 */ /* 0x000fca00088e06ff */
[----:B--2---:R2:W3:Y:S01]  /*1530*/  ATOMG.E.EXCH.STRONG.GPU PT, RZ, [R2], R5 ;  /* 0x0000000502ff73a8 */ /* 0x0044e200041ee100 */
[----:B------:R-:W-:-:S04]  /*1540*/  DEPBAR {5,4,3,2,1,0} ;  /* 0x0000003f0000791a */ /* 0x000fc80000000000 */
[----:B------:R-:W4:Y:S02]  /*1550*/  CCTL.E.C.LDCU.IV.DEEP [UR20] ;  /* 0x0000000014007540 */ /* 0x000f240009c08000 */
[----:B----4-:R2:W-:Y:S01]  /*1560*/  UTMACCTL.IV [UR20] ;  /* 0x00000000140079b9 */ /* 0x0105e20008000000 */
[----:B------:R-:W-:Y:S01]  /*1570*/  NOP ;  /* 0x0000000000007918 */ /* 0x000fe20000000000 */
.L_x_51:
[----:B------:R-:W-:Y:S05]  /*1580*/  @P0 BRA `(.L_x_52) ;  /* 0x00000000000c0947 */ /* 0x000fea0003800000 */
[----:B------:R0:W-:Y:S01]  /*1590*/  UTMACMDFLUSH ;  /* 0x00000000000079b7 */ /* 0x0001e20000000000 */
[----:B------:R-:W-:Y:S05]  /*15a0*/  @P0 BRA `(.L_x_52) ;  /* 0x0000000000040947 */ /* 0x000fea0003800000 */
[----:B------:R-:W-:-:S04]  /*15b0*/  DEPBAR.LE SB0, 0x0 ;  /* 0x000080000000791a */ /* 0x000fc80000000000 */
.L_x_52:
[----:B------:R-:W-:Y:S05]  /*15c0*/  WARPSYNC.ALL ;  /* 0x0000000000007948 */ /* 0x000fea0003800000 */
[----:B------:R-:W-:Y:S01]  /*15d0*/  NOP ;  /* 0x0000000000007918 */ /* 0x000fe20000000000 */
[----:B---3--:R-:W-:Y:S01]  /*15e0*/  BAR.SYNC.DEFER_BLOCKING 0x0 ;  /* 0x0000000000007b1d */ /* 0x008fe20000010000 */
[----:B--2-4-:R-:W-:Y:S01]  /*15f0*/  SHF.R.U32.HI R2, RZ, 0x5, R0 ;  /* 0x00000005ff027819 */ /* 0x014fe20000011600 */
[----:B------:R-:W-:Y:S01]  /*1600*/  UIADD3 UR12, UPT, UPT, UR8, 0x8010, URZ ;  /* 0x00008010080c7890 */ /* 0x000fe2000fffe0ff */
[----:B------:R-:W-:Y:S01]  /*1610*/  ISETP.GE.AND P0, PT, R8, 0x1, PT ;  /* 0x000000010800780c */ /* 0x000fe20003f06270 */
[----:B------:R-:W-:Y:S01]  /*1620*/  USHF.L.U32 UR15, UR7, 0x6, URZ ;  /* 0x00000006070f7899 */ /* 0x000fe200080006ff */
[----:B------:R-:W-:Y:S01]  /*1630*/  R2UR UR22, R2 ;  /* 0x00000000021672ca */ /* 0x000fe200000e0000 */
[----:B------:R-:W-:Y:S01]  /*1640*/  VOTEU.ALL UP0, P3 ;  /* 0x0000000000ff7886 */ /* 0x000fe20001800000 */
[----:B------:R-:W-:Y:S01]  /*1650*/  UMOV UR4, 0x1 ;  /* 0x0000000100047882 */ /* 0x000fe20000000000 */
[----:B------:R-:W-:Y:S01]  /*1660*/  VOTEU.ALL UP1, P3 ;  /* 0x0000000000ff7886 */ /* 0x000fe20001820000 */
[----:B------:R-:W-:Y:S01]  /*1670*/  USHF.L.U32 UR18, UR9, 0x6, URZ ;  /* 0x0000000609127899 */ /* 0x000fe200080006ff */
[----:B------:R-:W-:Y:S01]  /*1680*/  BSSY.RECONVERGENT B3, `(.L_x_53) ;  /* 0x0000018000037945 */ /* 0x000fe20003800200 */
[----:B------:R-:W-:-:S04]  /*1690*/  @!UP0 UIADD3 UR10, UPT, UPT, -UR4, 0x100000, URZ ;  /* 0x00100000040a8890 */ /* 0x000fc8000fffe1ff */
[----:B------:R-:W-:Y:S02]  /*16a0*/  @!UP0 USHF.L.U32 UR11, UR10, 0xb, URZ ;  /* 0x0000000b0a0b8899 */ /* 0x000fe400080006ff */
[----:B------:R-:W-:Y:S02]  /*16b0*/  @!UP0 USHF.L.U32 UR10, UR10, 0x1, URZ ;  /* 0x000000010a0a8899 */ /* 0x000fe400080006ff */
[----:B------:R-:W-:-:S04]  /*16c0*/  @!UP0 UIADD3 UR4, UPT, UPT, -UR4, 0x100000, URZ ;  /* 0x0010000004048890 */ /* 0x000fc8000fffe1ff */
[----:B------:R-:W-:Y:S02]  /*16d0*/  @!UP0 USHF.L.U32 UR5, UR4, 0xb, URZ ;  /* 0x0000000b04058899 */ /* 0x000fe400080006ff */
[----:B------:R-:W-:Y:S01]  /*16e0*/  @!UP0 USHF.L.U32 UR4, UR4, 0x1, URZ ;  /* 0x0000000104048899 */ /* 0x000fe200080006ff */
[----:B------:R-:W-:Y:S01]  /*16f0*/  VOTEU.ALL UP0, P3 ;  /* 0x0000000000ff7886 */ /* 0x000fe20001800000 */
[----:B------:R-:W2:Y:S04]  /*1700*/  FENCE.VIEW.ASYNC.S ;  /* 0x00000000000073c6 */ /* 0x000ea80000000000 */
[----:B--2---:R2:W3:Y:S06]  /*1710*/  @!UP0 SYNCS.EXCH.64 URZ, [UR8+0x8000], UR10 ;  /* 0x0080000a08ff85b2 */ /* 0x0044ec0008000100 */
[----:B------:R2:W3:Y:S02]  /*1720*/  @!UP1 SYNCS.EXCH.64 URZ, [UR8+0x8010], UR4 ;  /* 0x0080100408ff95b2 */ /* 0x0004e40008000100 */
[----:B---3--:R-:W-:Y:S06]  /*1730*/  BAR.SYNC.DEFER_BLOCKING 0x0 ;  /* 0x0000000000007b1d */ /* 0x008fec0000010000 */
[----:B------:R-:W-:Y:S05]  /*1740*/  @P3 BRA `(.L_x_54) ;  /* 0x00000000002c3947 */ /* 0x000fea0003800000 */
[----:B--2---:R-:W-:Y:S02]  /*1750*/  UMOV UR4, 0x1 ;  /* 0x0000000100047882 */ /* 0x004fe40000000000 */
[----:B------:R-:W-:-:S04]  /*1760*/  UIADD3 UR10, UPT, UPT, -UR4, 0x100000, URZ ;  /* 0x00100000040a7890 */ /* 0x000fc8000fffe1ff */
[----:B------:R-:W-:Y:S02]  /*1770*/  USHF.L.U32 UR11, UR10, 0xb, URZ ;  /* 0x0000000b0a0b7899 */ /* 0x000fe400080006ff */
[----:B------:R-:W-:Y:S02]  /*1780*/  USHF.L.U32 UR10, UR10, 0x1, URZ ;  /* 0x000000010a0a7899 */ /* 0x000fe400080006ff */
[----:B------:R-:W-:-:S04]  /*1790*/  UIADD3 UR4, UPT, UPT, -UR4, 0x100000, URZ ;  /* 0x0010000004047890 */ /* 0x000fc8000fffe1ff */
[----:B------:R-:W-:Y:S02]  /*17a0*/  USHF.L.U32 UR5, UR4, 0xb, URZ ;  /* 0x0000000b04057899 */ /* 0x000fe400080006ff */
[----:B------:R-:W-:Y:S01]  /*17b0*/  USHF.L.U32 UR4, UR4, 0x1, URZ ;  /* 0x0000000104047899 */ /* 0x000fe200080006ff */
[----:B------:R-:W2:Y:S03]  /*17c0*/  FENCE.VIEW.ASYNC.S ;  /* 0x00000000000073c6 */ /* 0x000ea60000000000 */
[----:B--2---:R3:W4:Y:S08]  /*17d0*/  SYNCS.EXCH.64 URZ, [UR8+0x8008], UR10 ;  /* 0x0080080a08ff75b2 */ /* 0x0047300008000100 */
[----:B------:R3:W2:Y:S02]  /*17e0*/  SYNCS.EXCH.64 URZ, [UR8+0x8018], UR4 ;  /* 0x0080180408ff75b2 */ /* 0x0006a40008000100 */
[----:B---3--:R-:W-:Y:S01]  /*17f0*/  NOP ;  /* 0x0000000000007918 */ /* 0x008fe20000000000 */
.L_x_54:
[----:B--2---:R-:W-:Y:S05]  /*1800*/  BSYNC.RECONVERGENT B3 ;  /* 0x0000000000037941 */ /* 0x004fea0003800200 */
.L_x_53:
[----:B------:R-:W-:Y:S05]  /*1810*/  @!P0 BRA `(.L_x_55) ;  /* 0x0000000800708947 */ /* 0x000fea0003800000 */
[----:B----4-:R-:W-:Y:S01]  /*1820*/  BAR.SYNC.DEFER_BLOCKING 0x0 ;  /* 0x0000000000007b1d */ /* 0x010fe20000010000 */
[----:B------:R-:W-:Y:S01]  /*1830*/  @!P3 IMAD.MOV.U32 R2, RZ, RZ, 0x4000 ;  /* 0x00004000ff02b424 */ /* 0x000fe200078e00ff */
[----:B------:R-:W-:Y:S02]  /*1840*/  ELECT P1, URZ, PT ;  /* 0x0000000000ff782f */ /* 0x000fe40003820000 */
[----:B------:R-:W-:Y:S02]  /*1850*/  ELECT P0, URZ, PT ;  /* 0x0000000000ff782f */ /* 0x000fe40003800000 */
[C---:B------:R-:W-:Y:S01]  /*1860*/  ISETP.LT.U32.AND P1, PT, R20.reuse, 0x20, P1 ;  /* 0x000000201400780c */ /* 0x040fe20000f21070 */
[----:B------:R-:W-:Y:S01]  /*1870*/  UMOV UR11, UR15 ;  /* 0x0000000f000b7c82 */ /* 0x000fe20008000000 */
[----:B------:R-:W-:Y:S01]  /*1880*/  ISETP.LT.U32.AND P0, PT, R20, 0x20, P0 ;  /* 0x000000201400780c */ /* 0x000fe20000701070 */
[----:B------:R-:W-:-:S10]  /*1890*/  UIADD3 UR16, UPT, UPT, UR8, 0x4000, URZ ;  /* 0x0000400008107890 */ /* 0x000fd4000fffe0ff */
[----:B------:R-:W-:Y:S01]  /*18a0*/  VOTEU.ANY UP0, P1 ;  /* 0x0000000000ff7886 */ /* 0x000fe20000800100 */
[----:B------:R-:W-:Y:S01]  /*18b0*/  VOTEU.ANY UP2, P1 ;  /* 0x0000000000ff7886 */ /* 0x000fe20000840100 */
[----:B------:R-:W-:Y:S01]  /*18c0*/  VOTEU.ANY UP1, P0 ;  /* 0x0000000000ff7886 */ /* 0x000fe20000020100 */
[----:B------:R-:W-:Y:S01]  /*18d0*/  VOTEU.ANY UP3, P0 ;  /* 0x0000000000ff7886 */ /* 0x000fe20000060100 */
[----:B------:R2:W-:Y:S01]  /*18e0*/  @!P3 SYNCS.ARRIVE.TRANS64 RZ, [UR8+0x8000], R2 ;  /* 0x00800002ffffb9a7 */ /* 0x0005e20008000008 */
[----:B------:R3:W-:Y:S06]  /*18f0*/  MEMBAR.ALL.CTA ;  /* 0x0000000000007992 */ /* 0x0007ec0000008000 */
[----:B---3--:R-:W3:Y:S01]  /*1900*/  FENCE.VIEW.ASYNC.S ;  /* 0x00000000000073c6 */ /* 0x008ee20000000000 */
[----:B------:R-:W-:Y:S01]  /*1910*/  @UP0 UIADD3 UR9, UPT, UPT, UR8, 0x8000, URZ ;  /* 0x0000800008090890 */ /* 0x000fe2000fffe0ff */
[----:B------:R-:W-:Y:S01]  /*1920*/  @UP0 UMOV UR10, URZ ;  /* 0x000000ff000a0c82 */ /* 0x000fe20008000000 */
[----:B------:R-:W-:Y:S01]  /*1930*/  @UP1 UIADD3 UR17, UPT, UPT, UR8, 0x8000, URZ ;  /* 0x0000800008111890 */ /* 0x000fe2000fffe0ff */
[----:B------:R-:W-:Y:S01]  /*1940*/  @UP1 UMOV UR19, URZ ;  /* 0x000000ff00131c82 */ /* 0x000fe20008000000 */
[----:B------:R-:W-:Y:S01]  /*1950*/  UISETP.NE.U32.AND UP0, UPT, UR22, URZ, UPT ;  /* 0x000000ff1600728c */ /* 0x000fe2000bf05070 */
[----:B---3--:R-:W-:Y:S06]  /*1960*/  BAR.SYNC.DEFER_BLOCKING 0x0 ;  /* 0x0000000000007b1d */ /* 0x008fec0000010000 */
[----:B------:R2:W-:Y:S02]  /*1970*/  @UP2 UTMALDG.2D [UR8], [UR24] ;  /* 0x00000008180025b4 */ /* 0x0005e40008008000 */
[----:B------:R-:W-:Y:S06]  /*1980*/  BAR.SYNC.DEFER_BLOCKING 0x0 ;  /* 0x0000000000007b1d */ /* 0x000fec0000010000 */
[----:B------:R2:W-:Y:S02]  /*1990*/  @UP3 UTMALDG.2D [UR16], [UR26] ;  /* 0x000000101a0035b4 */ /* 0x0005e40008008000 */
[----:B------:R-:W-:Y:S06]  /*19a0*/  BAR.SYNC.DEFER_BLOCKING 0x0 ;  /* 0x0000000000007b1d */ /* 0x000fec0000010000 */
[----:B------:R-:W3:Y:S02]  /*19b0*/  SYNCS.PHASECHK.TRANS64.TRYWAIT P0, [UR8+0x8000], RZ ;  /* 0x008000ffff0075a7 */ /* 0x000ee40008001108 */
[----:B--23--:R-:W-:Y:S05]  /*19c0*/  @!P0 BRA `(.L_x_56) ;  /* 0x0000000c00888947 */ /* 0x00cfea0003800000 */
.L_x_70:
[----:B------:R-:W-:Y:S05]  /*19d0*/  BRA.U UP0, `(.L_x_57) ;  /* 0x0000000100747547 */ /* 0x000fea000b800000 */
[----:B------:R-:W-:Y:S02]  /*19e0*/  USHF.R.U32.HI UR6, URZ, 0x4, UR8 ;  /* 0x00000004ff067899 */ /* 0x000fe40008011608 */
[----:B------:R-:W-:Y:S02]  /*19f0*/  USHF.R.U32.HI UR10, URZ, 0x4, UR16 ;  /* 0x00000004ff0a7899 */ /* 0x000fe40008011610 */
[----:B------:R-:W-:Y:S02]  /*1a00*/  USGXT.U32 UR6, UR6, 0xe ;  /* 0x0000000e0606789a */ /* 0x000fe40008000000 */
[----:B------:R-:W-:Y:S02]  /*1a10*/  USGXT.U32 UR10, UR10, 0xe ;  /* 0x0000000e0a0a789a */ /* 0x000fe40008000000 */
[----:B------:R-:W-:Y:S02]  /*1a20*/  UIADD3 UR32, UP0, UPT, UR6, 0x2, URZ ;  /* 0x0000000206207890 */ /* 0x000fe4000ff1e0ff */
[----:B------:R-:W-:Y:S01]  /*1a30*/  UIADD3 UR34, UP1, UPT, UR10, 0x80, URZ ;  /* 0x000000800a227890 */ /* 0x000fe2000ff3e0ff */
[----:B------:R-:W-:Y:S01]  /*1a40*/  UMOV UR4, URZ ;  /* 0x000000ff00047c82 */ /* 0x000fe20008000000 */
[----:B------:R-:W-:Y:S01]  /*1a50*/  UMOV UR5, URZ ;  /* 0x000000ff00057c82 */ /* 0x000fe20008000000 */
[----:B------:R-:W-:-:S02]  /*1a60*/  UIADD3.X UR33, UPT, UPT, UR4, 0x40004040, URZ, UP0, !UPT ;  /* 0x4000404004217890 */ /* 0x000fc400087fe4ff */
[----:B------:R-:W-:Y:S02]  /*1a70*/  UIADD3.X UR35, UPT, UPT, UR5, -0x7fffbfe0, URZ, UP1, !UPT ;  /* 0x8000402005237890 */ /* 0x000fe40008ffe4ff */
[----:B------:R-:W-:Y:S02]  /*1a80*/  UIADD3.64 UR4, UPT, UPT, UR32, 0x2, URZ ;  /* 0x0000000220047897 */ /* 0x000fe4000fffe0ff */
[----:B------:R-:W-:Y:S02]  /*1a90*/  UIADD3.64 UR16, UPT, UPT, UR34, 0x80, URZ ;  /* 0x0000008022107897 */ /* 0x000fe4000fffe0ff */
[----:B------:R-:W-:Y:S02]  /*1aa0*/  UIADD3.64 UR28, UPT, UPT, UR32, 0x4, URZ ;  /* 0x00000004201c7897 */ /* 0x000fe4000fffe0ff */
[----:B------:R-:W-:Y:S01]  /*1ab0*/  UIADD3.64 UR30, UPT, UPT, UR34, 0x100, URZ ;  /* 0x00000100221e7897 */ /* 0x000fe2000fffe0ff */
[----:B------:R-:W-:Y:S01]  /*1ac0*/  UMOV UR36, 0x0 ;  /* 0x0000000000247882 */ /* 0x000fe20000000000 */
[----:B------:R-:W-:Y:S01]  /*1ad0*/  UMOV UR37, 0x4110010 ;  /* 0x0411001000257882 */ /* 0x000fe20000000000 */
[----:B------:R-:W-:Y:S01]  /*1ae0*/  UMOV UR7, 0x40004040 ;  /* 0x4000404000077882 */ /* 0x000fe20000000000 */
[----:B------:R-:W-:Y:S01]  /*1af0*/  UMOV UR11, 0x80004020 ;  /* 0x80004020000b7882 */ /* 0x000fe20000000000 */
[----:B------:R-:W-:Y:S01]  /*1b00*/  UMOV UR38, 0x0 ;  /* 0x0000000000267882 */ /* 0x000fe20000000000 */
[----:B------:R-:W-:Y:S01]  /*1b10*/  UMOV UR39, 0x4110010 ;  /* 0x0411001000277882 */ /* 0x000fe20000000000 */
[----:B------:R-:W-:Y:S01]  /*1b20*/  UMOV UR40, 0x0 ;  /* 0x0000000000287882 */ /* 0x000fe20000000000 */
[----:B------:R-:W-:Y:S01]  /*1b30*/  UMOV UR41, 0x4110010 ;  /* 0x0411001000297882 */ /* 0x000fe20000000000 */
[----:B------:R2:W-:Y:S01]  /*1b40*/  UTCQMMA gdesc[UR6], gdesc[UR10], tmem[UR23], tmem[UR36], idesc[UR37], !UPT ;  /* 0x00ff240a060075ea */ /* 0x0005e2000f800317 */
[----:B------:R-:W-:Y:S01]  /*1b50*/  UMOV UR42, 0x0 ;  /* 0x00000000002a7882 */ /* 0x000fe20000000000 */
[----:B------:R-:W-:Y:S01]  /*1b60*/  UMOV UR43, 0x4110010 ;  /* 0x04110010002b7882 */ /* 0x000fe20000000000 */
[----:B------:R2:W-:Y:S01]  /*1b70*/  UTCQMMA gdesc[UR32], gdesc[UR34], tmem[UR23], tmem[UR38], idesc[UR39], UPT ;  /* 0x00ff2622200075ea */ /* 0x0005e2000b800317 */
[----:B------:R2:W-:Y:S01]  /*1b80*/  UTCQMMA gdesc[UR4], gdesc[UR16], tmem[UR23], tmem[UR40], idesc[UR41], UPT ;  /* 0x00ff2810040075ea */ /* 0x0005e2000b800317 */
[----:B------:R2:W-:Y:S01]  /*1b90*/  UTCQMMA gdesc[UR28], gdesc[UR30], tmem[UR23], tmem[UR42], idesc[UR43], UPT ;  /* 0x00ff2a1e1c0075ea */ /* 0x0005e2000b800317 */
[----:B------:R-:W-:Y:S01]  /*1ba0*/  NOP ;  /* 0x0000000000007918 */ /* 0x000fe20000000000 */
.L_x_57:
[----:B------:R-:W-:Y:S01]  /*1bb0*/  ELECT P0, URZ, PT ;  /* 0x0000000000ff782f */ /* 0x000fe20003800000 */
[----:B--2---:R-:W-:Y:S01]  /*1bc0*/  UMOV UR4, UR12 ;  /* 0x0000000c00047c82 */ /* 0x004fe20008000000 */
[----:B------:R-:W-:Y:S02]  /*1bd0*/  UMOV UR5, URZ ;  /* 0x000000ff00057c82 */ /* 0x000fe40008000000 */
[----:B------:R-:W-:-:S13]  /*1be0*/  ISETP.LT.U32.AND P0, PT, R20, 0x20, P0 ;  /* 0x000000201400780c */ /* 0x000fda0000701070 */
[----:B------:R-:W-:Y:S01]  /*1bf0*/  VOTEU.ANY UP0, P0 ;  /* 0x0000000000ff7886 */ /* 0x000fe20000000100 */
[----:B------:R-:W-:Y:S01]  /*1c00*/  VOTEU.ANY UP1, P0 ;  /* 0x0000000000ff7886 */ /* 0x000fe20000020100 */
[----:B------:R-:W-:-:S03]  /*1c10*/  ISETP.GE.U32.AND P0, PT, R8, 0x81, PT ;  /* 0x000000810800780c */ /* 0x000fc60003f06070 */
[----:B------:R-:W-:Y:S02]  /*1c20*/  @UP0 UMOV UR4, UR4 ;  /* 0x0000000400040c82 */ /* 0x000fe40008000000 */
[----:B------:R2:W-:Y:S01]  /*1c30*/  @UP1 UTCBAR [UR4], URZ ;  /* 0x000000ff040013e9 */ /* 0x0005e200080000ff */
[----:B------:R-:W-:Y:S06]  /*1c40*/  BAR.SYNC.DEFER_BLOCKING 0x0 ;  /* 0x0000000000007b1d */ /* 0x000fec0000010000 */
[----:B------:R-:W3:Y:S02]  /*1c50*/  SYNCS.PHASECHK.TRANS64.TRYWAIT P1, [UR8+0x8010], RZ ;  /* 0x008010ffff0075a7 */ /* 0x000ee40008021108 */
[----:B--23--:R-:W-:Y:S05]  /*1c60*/  @!P1 BRA `(.L_x_58) ;  /* 0x0000000800ec9947 */ /* 0x00cfea0003800000 */
.L_x_71:
[----:B------:R-:W-:Y:S01]  /*1c70*/  UMOV UR4, URZ ;  /* 0x000000ff00047c82 */ /* 0x000fe20008000000 */
[----:B------:R-:W-:Y:S05]  /*1c80*/  @!P0 BRA `(.L_x_55) ;  /* 0x0000000400548947 */ /* 0x000fea0003800000 */
[----:B------:R-:W2:Y:S01]  /*1c90*/  LDCU UR29, c[0x0][0x3a0] ;  /* 0x00007400ff1d77ac */ /* 0x000ea20008000800 */
[----:B------:R-:W-:Y:S01]  /*1ca0*/  UMOV UR9, 0x1 ;  /* 0x0000000100097882 */ /* 0x000fe20000000000 */
[----:B------:R-:W-:-:S05]  /*1cb0*/  UMOV UR14, 0x80 ;  /* 0x00000080000e7882 */ /* 0x000fca0000000000 */
.L_x_62:
[----:B------:R-:W-:Y:S01]  /*1cc0*/  BAR.SYNC.DEFER_BLOCKING 0x0 ;  /* 0x0000000000007b1d */ /* 0x000fe20000010000 */
[----:B------:R-:W-:Y:S01]  /*1cd0*/  ULEA UR28, UR9, UR8, 0x3 ;  /* 0x00000008091c7291 */ /* 0x000fe2000f8e18ff */
[----:B------:R-:W-:Y:S01]  /*1ce0*/  @!P3 IMAD.MOV.U32 R2, RZ, RZ, 0x4000 ;  /* 0x00004000ff02b424 */ /* 0x000fe200078e00ff */
[----:B------:R-:W-:Y:S01]  /*1cf0*/  ELECT P1, URZ, PT ;  /* 0x0000000000ff782f */ /* 0x000fe20003820000 */
[----:B------:R-:W-:-:S03]  /*1d00*/  ULEA UR12, UR9, UR8, 0xd ;  /* 0x00000008090c7291 */ /* 0x000fc6000f8e68ff */
[----:B------:R-:W-:Y:S02]  /*1d10*/  ISETP.LT.U32.AND P1, PT, R20, 0x20, P1 ;  /* 0x000000201400780c */ /* 0x000fe40000f21070 */
[----:B------:R-:W-:Y:S01]  /*1d20*/  ELECT P0, URZ, PT ;  /* 0x0000000000ff782f */ /* 0x000fe20003800000 */
[----:B------:R-:W-:-:S03]  /*1d30*/  UIADD3 UR16, UPT, UPT, UR12, 0x4000, URZ ;  /* 0x000040000c107890 */ /* 0x000fc6000fffe0ff */
[----:B------:R-:W-:Y:S01]  /*1d40*/  ISETP.LT.U32.AND P0, PT, R20, 0x20, P0 ;  /* 0x000000201400780c */ /* 0x000fe20000701070 */
[----:B------:R-:W-:Y:S01]  /*1d50*/  UMOV UR19, UR14 ;  /* 0x0000000e00137c82 */ /* 0x000fe20008000000 */
[----:B------:R-:W-:-:S05]  /*1d60*/  USHF.L.U32 UR5, UR4, 0x1f, URZ ;  /* 0x0000001f04057899 */ /* 0x000fca00080006ff */
[----:B------:R-:W-:Y:S01]  /*1d70*/  VOTEU.ANY UP0, P1 ;  /* 0x0000000000ff7886 */ /* 0x000fe20000800100 */
[----:B------:R3:W-:Y:S01]  /*1d80*/  @!P3 SYNCS.ARRIVE.TRANS64 RZ, [UR28+0x8000], R2 ;  /* 0x00800002ffffb9a7 */ /* 0x0007e2000800001c */
[----:B------:R4:W-:Y:S06]  /*1d90*/  MEMBAR.ALL.CTA ;  /* 0x0000000000007992 */ /* 0x0009ec0000008000 */
[----:B----4-:R-:W4:Y:S01]  /*1da0*/  FENCE.VIEW.ASYNC.S ;  /* 0x00000000000073c6 */ /* 0x010f220000000000 */
[----:B------:R-:W-:Y:S01]  /*1db0*/  @UP0 UIADD3 UR13, UPT, UPT, UR28, 0x8000, URZ ;  /* 0x000080001c0d0890 */ /* 0x000fe2000fffe0ff */
[----:B----4-:R-:W-:Y:S01]  /*1dc0*/  VOTEU.ANY UP0, P1 ;  /* 0x0000000000ff7886 */ /* 0x010fe20000800100 */
[----:B------:R-:W-:Y:S01]  /*1dd0*/  VOTEU.ANY UP1, P0 ;  /* 0x0000000000ff7886 */ /* 0x000fe20000020100 */
[----:B---3--:R-:W-:-:S04]  /*1de0*/  IMAD.U32 R2, RZ, RZ, UR5 ;  /* 0x00000005ff027e24 */ /* 0x008fc8000f8e00ff */
[----:B------:R-:W-:Y:S01]  /*1df0*/  @UP1 UIADD3 UR17, UPT, UPT, UR28, 0x8000, URZ ;  /* 0x000080001c111890 */ /* 0x000fe2000fffe0ff */
[----:B------:R-:W-:Y:S01]  /*1e00*/  VOTEU.ANY UP1, P0 ;  /* 0x0000000000ff7886 */ /* 0x000fe20000020100 */
[----:B------:R-:W-:Y:S06]  /*1e10*/  BAR.SYNC.DEFER_BLOCKING 0x0 ;  /* 0x0000000000007b1d */ /* 0x000fec0000010000 */
[----:B------:R3:W-:Y:S01]  /*1e20*/  @UP0 UTMALDG.2D [UR12], [UR24] ;  /* 0x0000000c180005b4 */ /* 0x0007e20008008000 */
[----:B------:R-:W-:Y:S01]  /*1e30*/  UISETP.NE.U32.AND UP0, UPT, UR22, URZ, UPT ;  /* 0x000000ff1600728c */ /* 0x000fe2000bf05070 */
[----:B------:R-:W-:Y:S06]  /*1e40*/  BAR.SYNC.DEFER_BLOCKING 0x0 ;  /* 0x0000000000007b1d */ /* 0x000fec0000010000 */
[----:B------:R3:W-:Y:S02]  /*1e50*/  @UP1 UTMALDG.2D [UR16], [UR26] ;  /* 0x000000101a0015b4 */ /* 0x0007e40008008000 */
[----:B------:R-:W-:Y:S06]  /*1e60*/  BAR.SYNC.DEFER_BLOCKING 0x0 ;  /* 0x0000000000007b1d */ /* 0x000fec0000010000 */
[----:B------:R-:W4:Y:S02]  /*1e70*/  SYNCS.PHASECHK.TRANS64.TRYWAIT P0, [UR28+0x8000], R2 ;  /* 0x00800002ff0075a7 */ /* 0x000f24000800111c */
[----:B---34-:R-:W-:Y:S05]  /*1e80*/  @!P0 BRA `(.L_x_59) ;  /* 0x0000000800708947 */ /* 0x018fea0003800000 */
.L_x_72:
        /* <DEDUP_REMOVED lines=11> */
[----:B------:R-:W-:Y:S02]  /*1f40*/  UIADD3 UR6, UP0, UPT, UR16, 0x2, URZ ;  /* 0x0000000210067890 */ /* 0x000fe4000ff1e0ff */
[----:B------:R-:W-:Y:S02]  /*1f50*/  UIADD3 UR32, UP1, UPT, UR30, 0x80, URZ ;  /* 0x000000801e207890 */ /* 0x000fe4000ff3e0ff */
[----:B------:R-:W-:Y:S02]  /*1f60*/  UIADD3 UR34, UP2, UPT, UR16, 0x4, URZ ;  /* 0x0000000410227890 */ /* 0x000fe4000ff5e0ff */
[----:B------:R-:W-:Y:S02]  /*1f70*/  UIADD3 UR36, UP3, UPT, UR30, 0x100, URZ ;  /* 0x000001001e247890 */ /* 0x000fe4000ff7e0ff */
[----:B------:R-:W-:-:S02]  /*1f80*/  UIADD3.X UR7, UPT, UPT, UR17, URZ, URZ, UP0, !UPT ;  /* 0x000000ff11077290 */ /* 0x000fc400087fe4ff */
[----:B------:R-:W-:Y:S02]  /*1f90*/  UIADD3.X UR33, UPT, UPT, UR31, URZ, URZ, UP1, !UPT ;  /* 0x000000ff1f217290 */ /* 0x000fe40008ffe4ff */
[----:B------:R-:W-:Y:S02]  /*1fa0*/  UIADD3.X UR35, UPT, UPT, UR17, URZ, URZ, UP2, !UPT ;  /* 0x000000ff11237290 */ /* 0x000fe400097fe4ff */
[----:B------:R-:W-:Y:S01]  /*1fb0*/  UIADD3.X UR37, UPT, UPT, UR31, URZ, URZ, UP3, !UPT ;  /* 0x000000ff1f257290 */ /* 0x000fe20009ffe4ff */
        /* <DEDUP_REMOVED lines=8> */
[----:B------:R3:W-:Y:S01]  /*2040*/  UTCQMMA gdesc[UR10], gdesc[UR12], tmem[UR23], tmem[UR38], idesc[UR39], UPT ;  /* 0x00ff260c0a0075ea */ /* 0x0007e2000b800317 */
[----:B------:R-:W-:Y:S01]  /*2050*/  UMOV UR44, 0x0 ;  /* 0x00000000002c7882 */ /* 0x000fe20000000000 */
[----:B------:R-:W-:Y:S01]  /*2060*/  UMOV UR45, 0x4110010 ;  /* 0x04110010002d7882 */ /* 0x000fe20000000000 */
[----:B------:R3:W-:Y:S01]  /*2070*/  UTCQMMA gdesc[UR16], gdesc[UR30], tmem[UR23], tmem[UR40], idesc[UR41], UPT ;  /* 0x00ff281e100075ea */ /* 0x0007e2000b800317 */
[----:B------:R3:W-:Y:S01]  /*2080*/  UTCQMMA gdesc[UR6], gdesc[UR32], tmem[UR23], tmem[UR42], idesc[UR43], UPT ;  /* 0x00ff2a20060075ea */ /* 0x0007e2000b800317 */
[----:B------:R3:W-:Y:S01]  /*2090*/  UTCQMMA gdesc[UR34], gdesc[UR36], tmem[UR23], tmem[UR44], idesc[UR45], UPT ;  /* 0x00ff2c24220075ea */ /* 0x0007e2000b800317 */
[----:B------:R-:W-:Y:S01]  /*20a0*/  NOP ;  /* 0x0000000000007918 */ /* 0x000fe20000000000 */
.L_x_60:
[----:B------:R-:W-:Y:S01]  /*20b0*/  ELECT P0, URZ, PT ;  /* 0x0000000000ff782f */ /* 0x000fe20003800000 */
[----:B---3--:R-:W-:-:S03]  /*20c0*/  UIADD3 UR6, UPT, UPT, UR28, 0x8010, URZ ;  /* 0x000080101c067890 */ /* 0x008fc6000fffe0ff */
[----:B------:R-:W-:Y:S01]  /*20d0*/  ISETP.LT.U32.AND P0, PT, R20, 0x20, P0 ;  /* 0x000000201400780c */ /* 0x000fe20000701070 */
[----:B------:R-:W-:-:S12]  /*20e0*/  UMOV UR7, URZ ;  /* 0x000000ff00077c82 */ /* 0x000fd80008000000 */
[----:B------:R-:W-:Y:S01]  /*20f0*/  VOTEU.ANY UP0, P0 ;  /* 0x0000000000ff7886 */ /* 0x000fe20000000100 */
[----:B------:R-:W-:-:S04]  /*2100*/  VOTEU.ANY UP1, P0 ;  /* 0x0000000000ff7886 */ /* 0x000fc80000020100 */
[----:B------:R-:W-:Y:S02]  /*2110*/  @UP0 UMOV UR6, UR6 ;  /* 0x0000000600060c82 */ /* 0x000fe40008000000 */
[----:B------:R3:W-:Y:S01]  /*2120*/  @UP1 UTCBAR [UR6], URZ ;  /* 0x000000ff060013e9 */ /* 0x0007e200080000ff */
[----:B------:R-:W-:Y:S06]  /*2130*/  BAR.SYNC.DEFER_BLOCKING 0x0 ;  /* 0x0000000000007b1d */ /* 0x000fec0000010000 */
[----:B------:R-:W4:Y:S02]  /*2140*/  SYNCS.PHASECHK.TRANS64.TRYWAIT P0, [UR28+0x8010], R2 ;  /* 0x00801002ff0075a7 */ /* 0x000f24000800111c */
[----:B---34-:R-:W-:Y:S05]  /*2150*/  @!P0 BRA `(.L_x_61) ;  /* 0x0000000400c88947 */ /* 0x018fea0003800000 */
.L_x_73:
[----:B------:R-:W-:Y:S02]  /*2160*/  UIADD3 UR9, UPT, UPT, UR9, 0x1, URZ ;  /* 0x0000000109097890 */ /* 0x000fe4000fffe0ff */
[----:B------:R-:W-:Y:S02]  /*2170*/  UIADD3 UR14, UPT, UPT, UR14, 0x80, URZ ;  /* 0x000000800e0e7890 */ /* 0x000fe4000fffe0ff */
[----:B------:R-:W-:-:S04]  /*2180*/  UISETP.NE.U32.AND UP0, UPT, UR9, 0x2, UPT ;  /* 0x000000020900788c */ /* 0x000fc8000bf05070 */
[----:B------:R-:W-:Y:S02]  /*2190*/  USEL UR5, URZ, 0x1, UP0 ;  /* 0x00000001ff057887 */ /* 0x000fe40008000000 */
[----:B------:R-:W-:Y:S02]  /*21a0*/  USEL UR9, UR9, URZ, UP0 ;  /* 0x000000ff09097287 */ /* 0x000fe40008000000 */
[----:B--2---:R-:W-:Y:S02]  /*21b0*/  UISETP.GE.AND UP0, UPT, UR14, UR29, UPT ;  /* 0x0000001d0e00728c */ /* 0x004fe4000bf06270 */
[----:B------:R-:W-:-:S07]  /*21c0*/  ULOP3.LUT UR4, UR4, UR5, URZ, 0x3c, !UPT ;  /* 0x0000000504047292 */ /* 0x000fce000f8e3cff */
[----:B------:R-:W-:Y:S05]  /*21d0*/  BRA.U !UP0, `(.L_x_62) ;  /* 0xfffffff908b87547 */ /* 0x000fea000b83ffff */
.L_x_55:
[----:B----4-:R-:W-:Y:S06]  /*21e0*/  BAR.SYNC.DEFER_BLOCKING 0x0 ;  /* 0x0000000000007b1d */ /* 0x010fec0000010000 */
[----:B------:R-:W-:Y:S04]  /*21f0*/  BSSY.RECONVERGENT B3, `(.L_x_63) ;  /* 0x0000004000037945 */ /* 0x000fe80003800200 */
[----:B------:R-:W-:Y:S05]  /*2200*/  @P3 BRA `(.L_x_64) ;  /* 0x0000000000083947 */ /* 0x000fea0003800000 */
[----:B------:R-:W2:Y:S02]  /*2210*/  SYNCS.CCTL.IV [UR8+0x8000] ;  /* 0x00800000ff0079b1 */ /* 0x000ea40008000008 */
[----:B--2---:R-:W2:Y:S02]  /*2220*/  SYNCS.CCTL.IV [UR8+0x8010] ;  /* 0x00801000ff0079b1 */ /* 0x004ea40008000008 */
.L_x_64:
[----:B------:R-:W-:Y:S05]  /*2230*/  BSYNC.RECONVERGENT B3 ;  /* 0x0000000000037941 */ /* 0x000fea0003800200 */
.L_x_63:
[----:B--2---:R-:W-:Y:S06]  /*2240*/  BAR.SYNC.DEFER_BLOCKING 0x0 ;  /* 0x0000000000007b1d */ /* 0x004fec0000010000 */
[----:B------:R-:W-:Y:S04]  /*2250*/  BSSY.RECONVERGENT B3, `(.L_x_65) ;  /* 0x0000004000037945 */ /* 0x000fe80003800200 */
[----:B------:R-:W-:Y:S05]  /*2260*/  @P3 BRA `(.L_x_66) ;  /* 0x0000000000083947 */ /* 0x000fea0003800000 */
[----:B------:R-:W2:Y:S02]  /*2270*/  SYNCS.CCTL.IV [UR8+0x8008] ;  /* 0x00800800ff0079b1 */ /* 0x000ea40008000008 */
[----:B--2---:R-:W2:Y:S02]  /*2280*/  SYNCS.CCTL.IV [UR8+0x8018] ;  /* 0x00801800ff0079b1 */ /* 0x004ea40008000008 */
.L_x_66:
[----:B------:R-:W-:Y:S05]  /*2290*/  BSYNC.RECONVERGENT B3 ;  /* 0x0000000000037941 */ /* 0x000fea0003800200 */
.L_x_65:
[----:B------:R-:W-:Y:S01]  /*22a0*/  USHF.L.U32 UR4, UR22, 0x15, URZ ;  /* 0x0000001516047899 */ /* 0x000fe200080006ff */
[----:B------:R-:W-:Y:S01]  /*22b0*/  SHF.R.U32.HI R21, RZ, 0x2, R0 ;  /* 0x00000002ff157819 */ /* 0x000fe20000011600 */
[----:B------:R-:W-:Y:S01]  /*22c0*/  USHF.L.U32 UR22, UR22, 0x3, URZ ;  /* 0x0000000316167899 */ /* 0x000fe200080006ff */
[C---:B------:R-:W-:Y:S01]  /*22d0*/  IMAD.SHL.U32 R2, R0.reuse, 0x20, RZ ;  /* 0x0000002000027824 */ /* 0x040fe200078e00ff */
[----:B------:R-:W-:Y:S01]  /*22e0*/  ULOP3.LUT UR4, UR4, 0x600000, URZ, 0xc0, !UPT ;  /* 0x0060000004047892 */ /* 0x000fe2000f8ec0ff */
[----:B------:R-:W-:Y:S01]  /*22f0*/  LOP3.LUT R21, R21, 0x20, RZ, 0xc0, !PT ;  /* 0x0000002015157812 */ /* 0x000fe200078ec0ff */
[----:B------:R-:W-:Y:S01]  /*2300*/  ULOP3.LUT UR22, UR22, 0x20, URZ, 0xc0, !UPT ;  /* 0x0000002016167892 */ /* 0x000fe2000f8ec0ff */
[----:B------:R-:W-:Y:S01]  /*2310*/  IMAD.SHL.U32 R3, R0, 0x8, RZ ;  /* 0x0000000800037824 */ /* 0x000fe200078e00ff */
[----:B------:R-:W-:Y:S02]  /*2320*/  LOP3.LUT R2, R2, 0xc00, RZ, 0xc0, !PT ;  /* 0x00000c0002027812 */ /* 0x000fe400078ec0ff */
[----:B------:R-:W-:-:S02]  /*2330*/  ELECT P0, URZ, PT ;  /* 0x0000000000ff782f */ /* 0x000fc40003800000 */
[----:B------:R-:W-:Y:S01]  /*2340*/  LOP3.LUT R21, R21, 0x10, R0, 0xf8, !PT ;  /* 0x0000001015157812 */ /* 0x000fe200078ef800 */
[----:B------:R-:W-:Y:S01]  /*2350*/  UIADD3 UR4, UPT, UPT, UR22, UR4, UR23 ;  /* 0x0000000416047290 */ /* 0x000fe2000fffe017 */
[----:B------:R-:W-:Y:S01]  /*2360*/  IMAD.SHL.U32 R0, R0, 0x40, RZ ;  /* 0x0000004000007824 */ /* 0x000fe200078e00ff */
[----:B------:R-:W-:Y:S01]  /*2370*/  LOP3.LUT R2, R2, 0x30, R3, 0xf8, !PT ;  /* 0x0000003002027812 */ /* 0x000fe200078ef803 */
[----:B------:R-:W-:Y:S01]  /*2380*/  UMOV UR9, UR18 ;  /* 0x0000001200097c82 */ /* 0x000fe20008000000 */
[----:B------:R-:W-:Y:S01]  /*2390*/  ISETP.LT.U32.AND P0, PT, R20, 0x20, P0 ;  /* 0x000000201400780c */ /* 0x000fe20000701070 */
[----:B------:R-:W-:Y:S01]  /*23a0*/  UMOV UR10, UR15 ;  /* 0x0000000f000a7c82 */ /* 0x000fe20008000000 */
[----:B------:R-:W-:Y:S02]  /*23b0*/  LOP3.LUT R21, R2, R21, RZ, 0x3c, !PT ;  /* 0x0000001502157212 */ /* 0x000fe400078e3cff */
[----:B------:R-:W-:Y:S01]  /*23c0*/  LOP3.LUT R0, R0, 0x3c0, RZ, 0xc0, !PT ;  /* 0x000003c000007812 */ /* 0x000fe200078ec0ff */
[----:B-----5:R-:W-:Y:S01]  /*23d0*/  LDTM.16dp32bit_t0_t15.x16 R4, tmem[UR4] ;  /* 0x00000004000479ee */ /* 0x020fe20008a00000 */
[----:B------:R-:W3:Y:S01]  /*23e0*/  LDTM.16dp32bit_t16_t31.x16 R4, tmem[UR4+0x10] ;  /* 0x00001004000479ee */ /* 0x000ee20008a20000 */
[----:B------:R-:W-:Y:S01]  /*23f0*/  NOP ;  /* 0x0000000000007918 */ /* 0x000fe20000000000 */
[----:B------:R-:W-:-:S05]  /*2400*/  IADD3 R0, PT, PT, R21, UR8, R0 ;  /* 0x0000000815007c10 */ /* 0x000fca000fffe000 */
[----:B---3--:R-:W-:Y:S01]  /*2410*/  VOTEU.ANY UP1, P0 ;  /* 0x0000000000ff7886 */ /* 0x008fe20000020100 */
[----:B------:R-:W-:Y:S01]  /*2420*/  VOTEU.ANY UP0, P0 ;  /* 0x0000000000ff7886 */ /* 0x000fe20000000100 */
[----:B------:R-:W-:Y:S02]  /*2430*/  F2FP.SATFINITE.E4M3.F32.PACK_AB_MERGE_C R6, R7, R6, RZ ;  /* 0x000000060706723e */ /* 0x000fe400048070ff */
[----:B------:R-:W-:Y:S02]  /*2440*/  F2FP.SATFINITE.E4M3.F32.PACK_AB_MERGE_C R10, R11, R10, RZ ;  /* 0x0000000a0b0a723e */ /* 0x000fe400048070ff */
[----:B------:R-:W-:Y:S02]  /*2450*/  F2FP.SATFINITE.E4M3.F32.PACK_AB_MERGE_C R14, R15, R14, RZ ;  /* 0x0000000e0f0e723e */ /* 0x000fe400048070ff */
[----:B------:R-:W-:Y:S02]  /*2460*/  F2FP.SATFINITE.E4M3.F32.PACK_AB_MERGE_C R18, R19, R18, RZ ;  /* 0x000000121312723e */ /* 0x000fe400048070ff */
[----:B------:R-:W-:-:S02]  /*2470*/  F2FP.SATFINITE.E4M3.F32.PACK_AB_MERGE_C R4, R5, R4, R6 ;  /* 0x000000040504723e */ /* 0x000fc40004807006 */
[----:B------:R-:W-:Y:S02]  /*2480*/  F2FP.SATFINITE.E4M3.F32.PACK_AB_MERGE_C R5, R9, R8, R10 ;  /* 0x000000080905723e */ /* 0x000fe4000480700a */
[----:B------:R-:W-:Y:S02]  /*2490*/  F2FP.SATFINITE.E4M3.F32.PACK_AB_MERGE_C R6, R13, R12, R14 ;  /* 0x0000000c0d06723e */ /* 0x000fe4000480700e */
[----:B------:R-:W-:-:S05]  /*24a0*/  F2FP.SATFINITE.E4M3.F32.PACK_AB_MERGE_C R7, R17, R16, R18 ;  /* 0x000000101107723e */ /* 0x000fca0004807012 */
[----:B--2---:R2:W-:Y:S01]  /*24b0*/  STS.128 [R0], R4 ;  /* 0x0000000400007388 */ /* 0x0045e20000000c00 */
[----:B------:R3:W-:Y:S06]  /*24c0*/  MEMBAR.ALL.CTA ;  /* 0x0000000000007992 */ /* 0x0007ec0000008000 */
[----:B---3--:R-:W3:Y:S02]  /*24d0*/  FENCE.VIEW.ASYNC.S ;  /* 0x00000000000073c6 */ /* 0x008ee40000000000 */
[----:B---3--:R-:W-:Y:S06]  /*24e0*/  BAR.SYNC.DEFER_BLOCKING 0x0 ;  /* 0x0000000000007b1d */ /* 0x008fec0000010000 */
[----:B------:R2:W-:Y:S01]  /*24f0*/  @UP1 UTMASTG.2D [UR8], [UR20] ;  /* 0x00000008140013b5 */ /* 0x0005e20008008000 */
[----:B------:R0:W-:Y:S01]  /*2500*/  UTMACMDFLUSH ;  /* 0x00000000000079b7 */ /* 0x0001e20000000000 */
[----:B------:R-:W-:-:S04]  /*2510*/  DEPBAR.LE SB0, 0x0 ;  /* 0x000080000000791a */ /* 0x000fc80000000000 */
[----:B------:R-:W-:Y:S08]  /*2520*/  BAR.SYNC.DEFER_BLOCKING 0x0 ;  /* 0x0000000000007b1d */ /* 0x000ff00000010000 */
[----:B------:R-:W-:Y:S06]  /*2530*/  BAR.SYNC.DEFER_BLOCKING 0x0 ;  /* 0x0000000000007b1d */ /* 0x000fec0000010000 */
[----:B--2---:R-:W-:Y:S05]  /*2540*/  @P2 BRA `(.L_x_67) ;  /* 0x0000000000a02947 */ /* 0x004fea0003800000 */
[----:B------:R-:W2:Y:S01]  /*2550*/  S2UR UR5, SR_CgaCtaId ;  /* 0x00000000000579c3 */ /* 0x000ea20000008800 */
[----:B------:R-:W-:Y:S01]  /*2560*/  NOP ;  /* 0x0000000000007918 */ /* 0x000fe20000000000 */
[----:B------:R-:W-:Y:S01]  /*2570*/  UMOV UR4, 0x50 ;  /* 0x0000005000047882 */ /* 0x000fe20000000000 */
[----:B------:R-:W-:Y:S02]  /*2580*/  IMAD.U32 R0, RZ, RZ, UR23 ;  /* 0x00000017ff007e24 */ /* 0x000fe4000f8e00ff */
[----:B------:R-:W-:Y:S02]  /*2590*/  IMAD.MOV.U32 R3, RZ, RZ, 0x3 ;  /* 0x00000003ff037424 */ /* 0x000fe400078e00ff */
[----:B------:R-:W-:Y:S01]  /*25a0*/  IMAD.MOV.U32 R7, RZ, RZ, 0x1 ;  /* 0x00000001ff077424 */ /* 0x000fe200078e00ff */
[----:B------:R-:W-:-:S04]  /*25b0*/  LOP3.LUT R0, R0, 0xffff, RZ, 0xc0, !PT ;  /* 0x0000ffff00007812 */ /* 0x000fc800078ec0ff */
[----:B------:R-:W-:-:S05]  /*25c0*/  SHF.R.U32.HI R0, RZ, 0x5, R0 ;  /* 0x00000005ff007819 */ /* 0x000fca0000011600 */
[----:B------:R-:W-:Y:S01]  /*25d0*/  VIADD R2, R0, 0x10 ;  /* 0x0000001000027836 */ /* 0x000fe20000000000 */
[----:B------:R-:W-:Y:S01]  /*25e0*/  SHF.L.U32 R0, R3, R0, RZ ;  /* 0x0000000003007219 */ /* 0x000fe200000006ff */
[----:B--2---:R-:W-:-:S03]  /*25f0*/  ULEA UR6, UR5, UR4, 0x18 ;  /* 0x0000000405067291 */ /* 0x004fc6000f8ec0ff */
[----:B------:R-:W-:-:S04]  /*2600*/  SHF.L.U32 R3, R7, R2, RZ ;  /* 0x0000000207037219 */ /* 0x000fc800000006ff */
[----:B------:R-:W-:Y:S02]  /*2610*/  LOP3.LUT R0, R3, R0, RZ, 0xfc, !PT ;  /* 0x0000000003007212 */ /* 0x000fe400078efcff */
[----:B------:R-:W2:Y:S02]  /*2620*/  LDS R5, [UR6] ;  /* 0x00000006ff057984 */ /* 0x000ea40008000800 */
[C---:B------:R-:W-:Y:S02]  /*2630*/  LOP3.LUT R2, R0.reuse, 0xffff, RZ, 0xc0, !PT ;  /* 0x0000ffff00027812 */ /* 0x040fe400078ec0ff */
[----:B--2---:R-:W-:-:S04]  /*2640*/  LOP3.LUT R3, R0, 0xffff, R5, 0x80, !PT ;  /* 0x0000ffff00037812 */ /* 0x004fc800078e8005 */
[----:B------:R-:W-:-:S13]  /*2650*/  ISETP.NE.AND P0, PT, R3, R2, PT ;  /* 0x000000020300720c */ /* 0x000fda0003f05270 */
[----:B------:R-:W-:Y:S05]  /*2660*/  @P0 BRA `(.L_x_68) ;  /* 0x0000000000500947 */ /* 0x000fea0003800000 */
[----:B------:R-:W-:Y:S02]  /*2670*/  SHF.R.U32.HI R5, RZ, 0x10, R5 ;  /* 0x00000010ff057819 */ /* 0x000fe40000011605 */
[----:B------:R-:W-:-:S04]  /*2680*/  SHF.R.U32.HI R2, RZ, 0x10, R0 ;  /* 0x00000010ff027819 */ /* 0x000fc80000011600 */
[----:B------:R-:W-:-:S04]  /*2690*/  LOP3.LUT R5, R5, R2, RZ, 0xc0, !PT ;  /* 0x0000000205057212 */ /* 0x000fc800078ec0ff */
[----:B------:R-:W-:-:S13]  /*26a0*/  ISETP.NE.AND P0, PT, R5, R2, PT ;  /* 0x000000020500720c */ /* 0x000fda0003f05270 */
[----:B------:R-:W-:Y:S05]  /*26b0*/  @P0 BRA `(.L_x_69) ;  /* 0x0000000000300947 */ /* 0x000fea0003800000 */
[----:B------:R-:W-:Y:S01]  /*26c0*/  R2UR UR4, R0 ;  /* 0x00000000000472ca */ /* 0x000fe200000e0000 */
[----:B------:R-:W-:Y:S01]  /*26d0*/  VOTEU.ANY UR5, UPT, PT ;  /* 0x0000000000057886 */ /* 0x000fe200038e0100 */
[----:B------:R-:W2:Y:S01]  /*26e0*/  S2R R0, SR_LANEID ;  /* 0x0000000000007919 */ /* 0x000ea20000000000 */
[----:B------:R-:W-:-:S10]  /*26f0*/  UFLO.U32 UR5, UR5 ;  /* 0x00000005000572bd */ /* 0x000fd400080e0000 */
[----:B------:R-:W-:-:S06]  /*2700*/  ULOP3.LUT UR4, URZ, UR4, URZ, 0x33, !UPT ;  /* 0x00000004ff047292 */ /* 0x000fcc000f8e33ff */
[----:B------:R-:W-:-:S04]  /*2710*/  IMAD.U32 R2, RZ, RZ, UR4 ;  /* 0x00000004ff027e24 */ /* 0x000fc8000f8e00ff */
[----:B------:R-:W3:Y:S02]  /*2720*/  REDUX UR7, R2 ;  /* 0x00000000020773c4 */ /* 0x000ee40000000000 */
[----:B------:R4:W-:Y:S01]  /*2730*/  UTCATOMSWS.AND URZ, UR4 ;  /* 0x0000000400ff79e3 */ /* 0x0009e20008000000 */
[----:B--2---:R-:W-:Y:S01]  /*2740*/  ISETP.EQ.U32.AND P0, PT, R0, UR5, PT ;  /* 0x0000000500007c0c */ /* 0x004fe2000bf02070 */
[----:B---3--:R-:W-:-:S12]  /*2750*/  IMAD.U32 R0, RZ, RZ, UR7 ;  /* 0x00000007ff007e24 */ /* 0x008fd8000f8e00ff */
[----:B------:R4:W-:Y:S01]  /*2760*/  @P0 ATOMS.AND RZ, [UR6], R0 ;  /* 0x00000000ffff098c */ /* 0x0009e2000a800006 */
[----:B------:R-:W-:Y:S05]  /*2770*/  BRA `(.L_x_67) ;  /* 0x0000000000147947 */ /* 0x000fea0003800000 */
.L_x_69:
[----:B------:R-:W-:-:S07]  /*2780*/  MOV R2, 0x27a0 ;  /* 0x000027a000027802 */ /* 0x000fce0000000f00 */
[----:B-1----:R-:W-:Y:S05]  /*2790*/  CALL.REL.NOINC `($__internal_0_$__cuda_sm10x_tcgen05_guardrail_trap_col_being_dealloced_not_returned_by_alloc) ;  /* 0x0000000000447944 */ /* 0x002fea0003c00000 */
[----:B------:R-:W-:Y:S05]  /*27a0*/  BRA `(.L_x_67) ;  /* 0x0000000000087947 */ /* 0x000fea0003800000 */
.L_x_68:
[----:B------:R-:W-:-:S07]  /*27b0*/  MOV R2, 0x27d0 ;  /* 0x000027d000027802 */ /* 0x000fce0000000f00 */
[----:B-1----:R-:W-:Y:S05]  /*27c0*/  CALL.REL.NOINC `($__internal_2_$__cuda_sm10x_tcgen05_guardrail_trap_unallocated_columns_being_dealloced) ;  /* 0x0000000000507944 */ /* 0x002fea0003c00000 */
.L_x_67:
[----:B------:R-:W-:Y:S01]  /*27d0*/  NOP ;  /* 0x0000000000007918 */ /* 0x000fe20000000000 */
[----:B----4-:R-:W-:Y:S05]  /*27e0*/  EXIT ;  /* 0x000000000000794d */ /* 0x010fea0003800000 */
.L_x_56:
[----:B------:R-:W2:Y:S02]  /*27f0*/  SYNCS.PHASECHK.TRANS64.TRYWAIT P0, [UR8+0x8000], RZ ;  /* 0x008000ffff0075a7 */ /* 0x000ea40008001108 */
[----:B--2---:R-:W-:Y:S05]  /*2800*/  @!P0 BRA `(.L_x_56) ;  /* 0xfffffffc00f88947 */ /* 0x004fea000383ffff */
[----:B------:R-:W-:Y:S05]  /*2810*/  BRA `(.L_x_70) ;  /* 0xfffffff0006c7947 */ /* 0x000fea000383ffff */
.L_x_58:
[----:B------:R-:W2:Y:S02]  /*2820*/  SYNCS.PHASECHK.TRANS64.TRYWAIT P1, [UR8+0x8010], RZ ;  /* 0x008010ffff0075a7 */ /* 0x000ea40008021108 */
[----:B--2---:R-:W-:Y:S05]  /*2830*/  @!P1 BRA `(.L_x_58) ;  /* 0xfffffffc00f89947 */ /* 0x004fea000383ffff */
[----:B------:R-:W-:Y:S05]  /*2840*/  BRA `(.L_x_71) ;  /* 0xfffffff400087947 */ /* 0x000fea000383ffff */
.L_x_59:
[----:B------:R-:W3:Y:S02]  /*2850*/  SYNCS.PHASECHK.TRANS64.TRYWAIT P0, [UR28+0x8000], R2 ;  /* 0x00800002ff0075a7 */ /* 0x000ee4000800111c */
[----:B---3--:R-:W-:Y:S05]  /*2860*/  @!P0 BRA `(.L_x_59) ;  /* 0xfffffffc00f88947 */ /* 0x008fea000383ffff */
[----:B------:R-:W-:Y:S05]  /*2870*/  BRA `(.L_x_72) ;  /* 0xfffffff400847947 */ /* 0x000fea000383ffff */
.L_x_61:
[----:B------:R-:W3:Y:S02]  /*2880*/  SYNCS.PHASECHK.TRANS64.TRYWAIT P0, [UR28+0x8010], R2 ;  /* 0x00801002ff0075a7 */ /* 0x000ee4000800111c */
[----:B---3--:R-:W-:Y:S05]  /*2890*/  @!P0 BRA `(.L_x_61) ;  /* 0xfffffffc00f88947 */ /* 0x008fea000383ffff */
[----:B------:R-:W-:Y:S05]  /*28a0*/  BRA `(.L_x_73) ;  /* 0xfffffff8002c7947 */ /* 0x000fea000383ffff */
        .weak           $__internal_0_$__cuda_sm10x_tcgen05_guardrail_trap_col_being_dealloced_not_returned_by_alloc
        .type           $__internal_0_$__cuda_sm10x_tcgen05_guardrail_trap_col_being_dealloced_not_returned_by_alloc,@function
        .size           $__internal_0_$__cuda_sm10x_tcgen05_guardrail_trap_col_being_dealloced_not_returned_by_alloc,($__internal_1_$__cuda_sm10x_tcgen05_guardrail_trap_phase_invalid_during_alloc - $__internal_0_$__cuda_sm10x_tcgen05_guardrail_trap_col_being_dealloced_not_returned_by_alloc)
$__internal_0_$__cuda_sm10x_tcgen05_guardrail_trap_col_being_dealloced_not_returned_by_alloc:
[----:B------:R-:W-:Y:S05]  /*28b0*/  BPT.TRAP 0x1 ;  /* 0x000000040000795c */ /* 0x000fea0000300000 */
[----:B------:R-:W-:-:S04]  /*28c0*/  IMAD.MOV.U32 R3, RZ, RZ, 0x0 ;  /* 0x00000000ff037424 */ /* 0x000fc800078e00ff */
[----:B------:R-:W-:Y:S05]  /*28d0*/  RET.REL.NODEC R2 `(gluon_tcgen05) ;  /* 0xffffffd402c87950 */ /* 0x000fea0003c3ffff */
        .weak           $__internal_1_$__cuda_sm10x_tcgen05_guardrail_trap_phase_invalid_during_alloc
        .type           $__internal_1_$__cuda_sm10x_tcgen05_guardrail_trap_phase_invalid_during_alloc,@function
        .size           $__internal_1_$__cuda_sm10x_tcgen05_guardrail_trap_phase_invalid_during_alloc,($__internal_2_$__cuda_sm10x_tcgen05_guardrail_trap_unallocated_columns_being_dealloced - $__internal_1_$__cuda_sm10x_tcgen05_guardrail_trap_phase_invalid_during_alloc)
$__internal_1_$__cuda_sm10x_tcgen05_guardrail_trap_phase_invalid_during_alloc:
[----:B------:R-:W-:Y:S05]  /*28e0*/  BPT.TRAP 0x1 ;  /* 0x000000040000795c */ /* 0x000fea0000300000 */
[----:B------:R-:W-:-:S04]  /*28f0*/  IMAD.MOV.U32 R3, RZ, RZ, 0x0 ;  /* 0x00000000ff037424 */ /* 0x000fc800078e00ff */
[----:B------:R-:W-:Y:S05]  /*2900*/  RET.REL.NODEC R2 `(gluon_tcgen05) ;  /* 0xffffffd402bc7950 */ /* 0x000fea0003c3ffff */
        .weak           $__internal_2_$__cuda_sm10x_tcgen05_guardrail_trap_unallocated_columns_being_dealloced
        .type           $__internal_2_$__cuda_sm10x_tcgen05_guardrail_trap_unallocated_columns_being_dealloced,@function
        .size           $__internal_2_$__cuda_sm10x_tcgen05_guardrail_trap_unallocated_columns_being_dealloced,(.L_x_77 - $__internal_2_$__cuda_sm10x_tcgen05_guardrail_trap_unallocated_columns_being_dealloced)
$__internal_2_$__cuda_sm10x_tcgen05_guardrail_trap_unallocated_columns_being_dealloced:
[----:B------:R-:W-:Y:S05]  /*2910*/  BPT.TRAP 0x1 ;  /* 0x000000040000795c */ /* 0x000fea0000300000 */
[----:B------:R-:W-:-:S04]  /*2920*/  IMAD.MOV.U32 R3, RZ, RZ, 0x0 ;  /* 0x00000000ff037424 */ /* 0x000fc800078e00ff */
[----:B------:R-:W-:Y:S05]  /*2930*/  RET.REL.NODEC R2 `(gluon_tcgen05) ;  /* 0xffffffd402b07950 */ /* 0x000fea0003c3ffff */
.L_x_74:
[----:B------:R-:W-:-:S00]  /*2940*/  BRA `(.L_x_74) ;  /* 0xfffffffc00fc7947 */ /* 0x000fc0000383ffff */
[----:B------:R-:W-:-:S00]  /*2950*/  NOP ;  /* 0x0000000000007918 */ /* 0x000fc00000000000 */
        /* <DEDUP_REMOVED lines=10> */
.L_x_77:


//--------------------- .nv.shared.gluon_tcgen05  --------------------------
	.section	.nv.shared.gluon_tcgen05,"aw",@nobits
	.sectionflags	@""
	.align	16
	.zero		1024


//--------------------- .nv.shared.reserved.0     --------------------------
	.section	.nv.shared.reserved.0,"aw",@nobits
	.align	8
	.weak		__nv_reservedSMEM_offset_0_alias
	.size		__nv_reservedSMEM_offset_0_alias, 0, 64
	.other		__nv_reservedSMEM_offset_0_alias,@"STO_CUDA_RESERVED_SHARED STV_DEFAULT"
__nv_reservedSMEM_offset_0_alias:
	.zero		0
.nv.shared.reserved.0:
	.zero		64
	.weak		__nv_reservedSMEM_allocation_phase
	.type		__nv_reservedSMEM_allocation_phase,@object
	.size		__nv_reservedSMEM_allocation_phase,(.L_0 - __nv_reservedSMEM_allocation_phase)
__nv_reservedSMEM_allocation_phase:
	.zero		1
.L_0:
	.zero		7
	.weak		__nv_reservedSMEM_devtool_atexit_pc
	.type		__nv_reservedSMEM_devtool_atexit_pc,@object
	.size		__nv_reservedSMEM_devtool_atexit_pc,(__nv_reservedSMEM_allocation_mask - __nv_reservedSMEM_devtool_atexit_pc)
__nv_reservedSMEM_devtool_atexit_pc:
	.zero		8
	.weak		__nv_reservedSMEM_allocation_mask
	.type		__nv_reservedSMEM_allocation_mask,@object
	.size		__nv_reservedSMEM_allocation_mask,(.L_2 - __nv_reservedSMEM_allocation_mask)
__nv_reservedSMEM_allocation_mask:
	.zero		4
.L_2:


//--------------------- .nv.constant0.gluon_tcgen05 --------------------------
	.section	.nv.constant0.gluon_tcgen05,"a",@progbits
	.sectionflags	@""
	.align	4
.nv.constant0.gluon_tcgen05:
	.zero		976


//--------------------- SYMBOLS --------------------------

	.type		.nv.reservedSmem.offset0,@object
	.size		.nv.reservedSmem.offset0,0x4
	.type		.nv.reservedSmem.cap,@object
	.size		.nv.reservedSmem.cap,0x4
